//
// Generated by NVIDIA NVVM Compiler
//
// Compiler Build ID: CL-36424714
// Cuda compilation tools, release 13.0, V13.0.88
// Based on NVVM 20.0.0
//

.version 9.0
.target sm_100
.address_size 64

	// .globl	_Z11bch_decoderPiS_i
.extern .func  (.param .b32 func_retval0) vprintf
(
	.param .b64 vprintf_param_0,
	.param .b64 vprintf_param_1
)
;
.const .align 4 .b8 alpha_power[256];
.const .align 4 .b8 index_gf_element[256];
.const .align 4 .b8 alpha_synd[8] = {2, 0, 0, 0, 4};
.global .align 1 .b8 $str[5] = {37, 105, 44, 32};
.global .align 1 .b8 $str$1[2] = {10};

.visible .entry _Z11bch_decoderPiS_i(
	.param .u64 .ptr .align 1 _Z11bch_decoderPiS_i_param_0,
	.param .u64 .ptr .align 1 _Z11bch_decoderPiS_i_param_1,
	.param .u32 _Z11bch_decoderPiS_i_param_2
)
{
	.local .align 8 .b8 	__local_depot0[40];
	.reg .b64 	%SP;
	.reg .b64 	%SPL;
	.reg .pred 	%p<48>;
	.reg .b32 	%r<290>;
	.reg .b64 	%rd<127>;

	mov.u64 	%SPL, __local_depot0;
	ld.param.u64 	%rd18, [_Z11bch_decoderPiS_i_param_0];
	ld.param.u64 	%rd19, [_Z11bch_decoderPiS_i_param_1];
	ld.param.u32 	%r56, [_Z11bch_decoderPiS_i_param_2];
	cvta.to.global.u64 	%rd1, %rd18;
	cvta.to.global.u64 	%rd2, %rd19;
	add.u64 	%rd3, %SPL, 0;
	mov.u32 	%r57, %tid.x;
	setp.eq.s32 	%p1, %r56, 64;
	setp.gt.u32 	%p2, %r57, 62;
	and.pred  	%p3, %p1, %p2;
	@%p3 bra 	$L__BB0_35;
	setp.eq.s32 	%p4, %r56, 63;
	setp.gt.u32 	%p5, %r57, 56;
	and.pred  	%p6, %p5, %p4;
	@%p6 bra 	$L__BB0_35;
	mul.lo.s32 	%r285, %r56, %r57;
	ld.const.u32 	%r3, [alpha_synd];
	mul.wide.s32 	%rd21, %r3, 4;
	mov.u64 	%rd22, index_gf_element;
	add.s64 	%rd23, %rd22, %rd21;
	ld.const.u32 	%r59, [%rd23];
	add.s32 	%r4, %r59, -2;
	add.s64 	%rd4, %rd2, 8;
	mov.b32 	%r275, 0;
	mov.u64 	%rd29, alpha_power;
	mov.u32 	%r274, %r285;
	mov.u32 	%r276, %r275;
$L__BB0_3:
	setp.ne.s32 	%p7, %r3, 0;
	mul.wide.s32 	%rd24, %r274, 4;
	add.s64 	%rd5, %rd4, %rd24;
	mul.wide.s32 	%rd25, %r275, 4;
	add.s64 	%rd27, %rd22, %rd25;
	ld.const.u32 	%r60, [%rd27];
	add.s32 	%r61, %r60, %r4;
	mul.hi.s32 	%r62, %r61, -2113396605;
	add.s32 	%r63, %r62, %r61;
	shr.u32 	%r64, %r63, 31;
	shr.s32 	%r65, %r63, 5;
	add.s32 	%r66, %r65, %r64;
	mul.lo.s32 	%r67, %r66, 63;
	sub.s32 	%r68, %r61, %r67;
	setp.ne.s32 	%p8, %r275, 0;
	mul.wide.s32 	%rd28, %r68, 4;
	add.s64 	%rd30, %rd29, %rd28;
	ld.const.u32 	%r69, [%rd30];
	selp.b32 	%r70, %r69, 0, %p7;
	selp.b32 	%r71, %r70, 0, %p8;
	ld.global.u32 	%r72, [%rd5+-8];
	xor.b32  	%r73, %r71, %r72;
	mul.wide.s32 	%rd31, %r73, 4;
	add.s64 	%rd32, %rd22, %rd31;
	ld.const.u32 	%r74, [%rd32];
	add.s32 	%r75, %r74, %r4;
	mul.hi.s32 	%r76, %r75, -2113396605;
	add.s32 	%r77, %r76, %r75;
	shr.u32 	%r78, %r77, 31;
	shr.s32 	%r79, %r77, 5;
	add.s32 	%r80, %r79, %r78;
	mul.lo.s32 	%r81, %r80, 63;
	sub.s32 	%r82, %r75, %r81;
	setp.ne.s32 	%p9, %r71, %r72;
	mul.wide.s32 	%rd33, %r82, 4;
	add.s64 	%rd34, %rd29, %rd33;
	ld.const.u32 	%r83, [%rd34];
	selp.b32 	%r84, %r83, 0, %p7;
	selp.b32 	%r85, %r84, 0, %p9;
	ld.global.u32 	%r86, [%rd5+-4];
	xor.b32  	%r87, %r85, %r86;
	mul.wide.s32 	%rd35, %r87, 4;
	add.s64 	%rd36, %rd22, %rd35;
	ld.const.u32 	%r88, [%rd36];
	add.s32 	%r89, %r88, %r4;
	mul.hi.s32 	%r90, %r89, -2113396605;
	add.s32 	%r91, %r90, %r89;
	shr.u32 	%r92, %r91, 31;
	shr.s32 	%r93, %r91, 5;
	add.s32 	%r94, %r93, %r92;
	mul.lo.s32 	%r95, %r94, 63;
	sub.s32 	%r96, %r89, %r95;
	setp.ne.s32 	%p10, %r85, %r86;
	mul.wide.s32 	%rd37, %r96, 4;
	add.s64 	%rd38, %rd29, %rd37;
	ld.const.u32 	%r97, [%rd38];
	selp.b32 	%r98, %r97, 0, %p7;
	selp.b32 	%r8, %r98, 0, %p10;
	ld.global.u32 	%r9, [%rd5];
	xor.b32  	%r10, %r8, %r9;
	setp.eq.s32 	%p11, %r276, 60;
	@%p11 bra 	$L__BB0_5;
	mul.wide.s32 	%rd39, %r10, 4;
	add.s64 	%rd41, %rd22, %rd39;
	ld.const.u32 	%r99, [%rd41];
	add.s32 	%r100, %r99, %r4;
	mul.hi.s32 	%r101, %r100, -2113396605;
	add.s32 	%r102, %r101, %r100;
	shr.u32 	%r103, %r102, 31;
	shr.s32 	%r104, %r102, 5;
	add.s32 	%r105, %r104, %r103;
	mul.lo.s32 	%r106, %r105, 63;
	sub.s32 	%r107, %r100, %r106;
	setp.ne.s32 	%p13, %r8, %r9;
	mul.wide.s32 	%rd42, %r107, 4;
	add.s64 	%rd44, %rd29, %rd42;
	ld.const.u32 	%r108, [%rd44];
	selp.b32 	%r109, %r108, 0, %p7;
	selp.b32 	%r110, %r109, 0, %p13;
	ld.global.u32 	%r111, [%rd5+4];
	xor.b32  	%r275, %r110, %r111;
	add.s32 	%r276, %r276, 4;
	add.s32 	%r274, %r274, 4;
	bra.uni 	$L__BB0_3;
$L__BB0_5:
	ld.const.u32 	%r114, [index_gf_element+4];
	shl.b32 	%r115, %r114, 1;
	add.s32 	%r116, %r115, -2;
	mul.hi.s32 	%r117, %r116, -2113396605;
	add.s32 	%r118, %r117, %r116;
	shr.u32 	%r119, %r118, 31;
	shr.s32 	%r120, %r118, 5;
	add.s32 	%r121, %r120, %r119;
	mul.lo.s32 	%r122, %r121, 63;
	sub.s32 	%r123, %r116, %r122;
	mul.wide.s32 	%rd46, %r123, 4;
	add.s64 	%rd48, %rd29, %rd46;
	ld.const.u32 	%r124, [%rd48];
	setp.eq.s32 	%p14, %r8, %r9;
	mul.wide.s32 	%rd49, %r10, 4;
	add.s64 	%rd50, %rd22, %rd49;
	ld.const.u32 	%r125, [%rd50];
	add.s32 	%r126, %r125, %r114;
	add.s32 	%r127, %r126, -2;
	mul.hi.s32 	%r128, %r127, -2113396605;
	add.s32 	%r129, %r128, %r127;
	shr.u32 	%r130, %r129, 31;
	shr.s32 	%r131, %r129, 5;
	add.s32 	%r132, %r131, %r130;
	mul.lo.s32 	%r133, %r132, 63;
	sub.s32 	%r134, %r127, %r133;
	mul.wide.s32 	%rd51, %r134, 4;
	add.s64 	%rd52, %rd29, %rd51;
	ld.const.u32 	%r135, [%rd52];
	selp.b32 	%r136, 0, %r135, %p14;
	setp.ne.s32 	%p15, %r136, 0;
	selp.u32 	%r14, 1, 0, %p15;
	mov.b32 	%r281, 0;
	st.local.u32 	[%rd3], %r281;
	ld.const.u32 	%r15, [alpha_power];
	ld.const.u32 	%r16, [alpha_power+4];
	setp.ne.s32 	%p16, %r15, 0;
	mul.wide.s32 	%rd53, %r15, 4;
	add.s64 	%rd54, %rd22, %rd53;
	ld.const.u32 	%r137, [%rd54];
	add.s32 	%r17, %r137, -2;
	mul.wide.s32 	%rd55, %r124, 4;
	add.s64 	%rd56, %rd22, %rd55;
	ld.const.u32 	%r138, [%rd56];
	add.s32 	%r139, %r138, %r17;
	mul.hi.s32 	%r140, %r139, -2113396605;
	add.s32 	%r141, %r140, %r139;
	shr.u32 	%r142, %r141, 31;
	shr.s32 	%r143, %r141, 5;
	add.s32 	%r144, %r143, %r142;
	mul.lo.s32 	%r145, %r144, 63;
	sub.s32 	%r146, %r139, %r145;
	setp.ne.s32 	%p17, %r124, 0;
	mul.wide.s32 	%rd57, %r146, 4;
	add.s64 	%rd58, %rd29, %rd57;
	ld.const.u32 	%r147, [%rd58];
	selp.b32 	%r148, %r147, 0, %p17;
	selp.b32 	%r278, %r148, 0, %p16;
	mul.wide.s32 	%rd59, %r136, 4;
	add.s64 	%rd60, %rd22, %rd59;
	ld.const.u32 	%r149, [%rd60];
	add.s32 	%r150, %r149, %r17;
	mul.hi.s32 	%r151, %r150, -2113396605;
	add.s32 	%r152, %r151, %r150;
	shr.u32 	%r153, %r152, 31;
	shr.s32 	%r154, %r152, 5;
	add.s32 	%r155, %r154, %r153;
	mul.lo.s32 	%r156, %r155, 63;
	sub.s32 	%r157, %r150, %r156;
	mul.wide.s32 	%rd61, %r157, 4;
	add.s64 	%rd62, %rd29, %rd61;
	ld.const.u32 	%r158, [%rd62];
	selp.b32 	%r159, %r158, 0, %p15;
	selp.b32 	%r279, %r159, 0, %p16;
	mul.wide.s32 	%rd63, %r16, 4;
	add.s64 	%rd64, %rd22, %rd63;
	ld.const.u32 	%r160, [%rd64];
	add.s32 	%r20, %r160, -2;
	mov.b32 	%r277, -60;
$L__BB0_6:
	setp.ne.s32 	%p18, %r16, 0;
	setp.ne.s32 	%p19, %r15, 0;
	add.s32 	%r25, %r277, 63;
	mul.wide.s32 	%rd65, %r278, 4;
	add.s64 	%rd67, %rd22, %rd65;
	ld.const.u32 	%r161, [%rd67];
	add.s32 	%r162, %r161, %r17;
	mul.hi.s32 	%r163, %r162, -2113396605;
	add.s32 	%r164, %r163, %r162;
	shr.u32 	%r165, %r164, 31;
	shr.s32 	%r166, %r164, 5;
	add.s32 	%r167, %r166, %r165;
	mul.lo.s32 	%r168, %r167, 63;
	sub.s32 	%r169, %r162, %r168;
	setp.ne.s32 	%p20, %r278, 0;
	mul.wide.s32 	%rd68, %r169, 4;
	add.s64 	%rd70, %rd29, %rd68;
	ld.const.u32 	%r170, [%rd70];
	selp.b32 	%r171, %r170, 0, %p19;
	selp.b32 	%r26, %r171, 0, %p20;
	mul.wide.s32 	%rd71, %r279, 4;
	add.s64 	%rd72, %rd22, %rd71;
	ld.const.u32 	%r172, [%rd72];
	add.s32 	%r173, %r172, %r20;
	mul.hi.s32 	%r174, %r173, -2113396605;
	add.s32 	%r175, %r174, %r173;
	shr.u32 	%r176, %r175, 31;
	shr.s32 	%r177, %r175, 5;
	add.s32 	%r178, %r177, %r176;
	mul.lo.s32 	%r179, %r178, 63;
	sub.s32 	%r180, %r173, %r179;
	setp.ne.s32 	%p21, %r279, 0;
	mul.wide.s32 	%rd73, %r180, 4;
	add.s64 	%rd74, %rd29, %rd73;
	ld.const.u32 	%r181, [%rd74];
	selp.b32 	%r182, %r181, 0, %p18;
	selp.b32 	%r27, %r182, 0, %p21;
	setp.ne.s32 	%p22, %r26, %r27;
	@%p22 bra 	$L__BB0_8;
	mul.wide.s32 	%rd75, %r281, 4;
	add.s64 	%rd76, %rd3, %rd75;
	add.s32 	%r183, %r25, -3;
	st.local.u32 	[%rd76], %r183;
	add.s32 	%r281, %r281, 1;
$L__BB0_8:
	mul.wide.s32 	%rd77, %r26, 4;
	add.s64 	%rd79, %rd22, %rd77;
	ld.const.u32 	%r184, [%rd79];
	add.s32 	%r185, %r184, %r17;
	mul.hi.s32 	%r186, %r185, -2113396605;
	add.s32 	%r187, %r186, %r185;
	shr.u32 	%r188, %r187, 31;
	shr.s32 	%r189, %r187, 5;
	add.s32 	%r190, %r189, %r188;
	mul.lo.s32 	%r191, %r190, 63;
	sub.s32 	%r192, %r185, %r191;
	setp.ne.s32 	%p25, %r26, 0;
	mul.wide.s32 	%rd80, %r192, 4;
	mov.u64 	%rd81, alpha_power;
	add.s64 	%rd82, %rd81, %rd80;
	ld.const.u32 	%r193, [%rd82];
	selp.b32 	%r194, %r193, 0, %p19;
	selp.b32 	%r30, %r194, 0, %p25;
	mul.wide.s32 	%rd83, %r27, 4;
	add.s64 	%rd84, %rd22, %rd83;
	ld.const.u32 	%r195, [%rd84];
	add.s32 	%r196, %r195, %r20;
	mul.hi.s32 	%r197, %r196, -2113396605;
	add.s32 	%r198, %r197, %r196;
	shr.u32 	%r199, %r198, 31;
	shr.s32 	%r200, %r198, 5;
	add.s32 	%r201, %r200, %r199;
	mul.lo.s32 	%r202, %r201, 63;
	sub.s32 	%r203, %r196, %r202;
	setp.ne.s32 	%p26, %r27, 0;
	mul.wide.s32 	%rd85, %r203, 4;
	add.s64 	%rd86, %rd81, %rd85;
	ld.const.u32 	%r204, [%rd86];
	selp.b32 	%r205, %r204, 0, %p18;
	selp.b32 	%r31, %r205, 0, %p26;
	setp.ne.s32 	%p27, %r30, %r31;
	@%p27 bra 	$L__BB0_10;
	add.s32 	%r206, %r25, -2;
	mul.wide.s32 	%rd87, %r281, 4;
	add.s64 	%rd88, %rd3, %rd87;
	st.local.u32 	[%rd88], %r206;
	add.s32 	%r281, %r281, 1;
$L__BB0_10:
	mul.wide.s32 	%rd89, %r30, 4;
	add.s64 	%rd91, %rd22, %rd89;
	ld.const.u32 	%r207, [%rd91];
	add.s32 	%r208, %r207, %r17;
	mul.hi.s32 	%r209, %r208, -2113396605;
	add.s32 	%r210, %r209, %r208;
	shr.u32 	%r211, %r210, 31;
	shr.s32 	%r212, %r210, 5;
	add.s32 	%r213, %r212, %r211;
	mul.lo.s32 	%r214, %r213, 63;
	sub.s32 	%r215, %r208, %r214;
	setp.ne.s32 	%p30, %r30, 0;
	mul.wide.s32 	%rd92, %r215, 4;
	mov.u64 	%rd93, alpha_power;
	add.s64 	%rd94, %rd93, %rd92;
	ld.const.u32 	%r216, [%rd94];
	selp.b32 	%r217, %r216, 0, %p19;
	selp.b32 	%r34, %r217, 0, %p30;
	mul.wide.s32 	%rd95, %r31, 4;
	add.s64 	%rd96, %rd22, %rd95;
	ld.const.u32 	%r218, [%rd96];
	add.s32 	%r219, %r218, %r20;
	mul.hi.s32 	%r220, %r219, -2113396605;
	add.s32 	%r221, %r220, %r219;
	shr.u32 	%r222, %r221, 31;
	shr.s32 	%r223, %r221, 5;
	add.s32 	%r224, %r223, %r222;
	mul.lo.s32 	%r225, %r224, 63;
	sub.s32 	%r226, %r219, %r225;
	setp.ne.s32 	%p31, %r31, 0;
	mul.wide.s32 	%rd97, %r226, 4;
	add.s64 	%rd98, %rd93, %rd97;
	ld.const.u32 	%r227, [%rd98];
	selp.b32 	%r228, %r227, 0, %p18;
	selp.b32 	%r35, %r228, 0, %p31;
	setp.ne.s32 	%p32, %r34, %r35;
	@%p32 bra 	$L__BB0_12;
	add.s32 	%r229, %r25, -1;
	mul.wide.s32 	%rd99, %r281, 4;
	add.s64 	%rd100, %rd3, %rd99;
	st.local.u32 	[%rd100], %r229;
	add.s32 	%r281, %r281, 1;
$L__BB0_12:
	setp.eq.s32 	%p33, %r25, 63;
	@%p33 bra 	$L__BB0_16;
	setp.ne.s32 	%p34, %r16, 0;
	setp.ne.s32 	%p35, %r15, 0;
	mul.wide.s32 	%rd101, %r34, 4;
	add.s64 	%rd103, %rd22, %rd101;
	ld.const.u32 	%r230, [%rd103];
	add.s32 	%r231, %r230, %r17;
	mul.hi.s32 	%r232, %r231, -2113396605;
	add.s32 	%r233, %r232, %r231;
	shr.u32 	%r234, %r233, 31;
	shr.s32 	%r235, %r233, 5;
	add.s32 	%r236, %r235, %r234;
	mul.lo.s32 	%r237, %r236, 63;
	sub.s32 	%r238, %r231, %r237;
	setp.ne.s32 	%p36, %r34, 0;
	mul.wide.s32 	%rd104, %r238, 4;
	mov.u64 	%rd105, alpha_power;
	add.s64 	%rd106, %rd105, %rd104;
	ld.const.u32 	%r239, [%rd106];
	selp.b32 	%r240, %r239, 0, %p35;
	selp.b32 	%r278, %r240, 0, %p36;
	mul.wide.s32 	%rd107, %r35, 4;
	add.s64 	%rd108, %rd22, %rd107;
	ld.const.u32 	%r241, [%rd108];
	add.s32 	%r242, %r241, %r20;
	mul.hi.s32 	%r243, %r242, -2113396605;
	add.s32 	%r244, %r243, %r242;
	shr.u32 	%r245, %r244, 31;
	shr.s32 	%r246, %r244, 5;
	add.s32 	%r247, %r246, %r245;
	mul.lo.s32 	%r248, %r247, 63;
	sub.s32 	%r249, %r242, %r248;
	setp.ne.s32 	%p37, %r35, 0;
	mul.wide.s32 	%rd109, %r249, 4;
	add.s64 	%rd110, %rd105, %rd109;
	ld.const.u32 	%r250, [%rd110];
	selp.b32 	%r251, %r250, 0, %p34;
	selp.b32 	%r279, %r251, 0, %p37;
	setp.ne.s32 	%p38, %r278, %r279;
	@%p38 bra 	$L__BB0_15;
	mul.wide.s32 	%rd111, %r281, 4;
	add.s64 	%rd112, %rd3, %rd111;
	st.local.u32 	[%rd112], %r25;
	add.s32 	%r281, %r281, 1;
$L__BB0_15:
	add.s32 	%r277, %r277, 4;
	bra.uni 	$L__BB0_6;
$L__BB0_16:
	setp.eq.s32 	%p39, %r281, %r14;
	@%p39 bra 	$L__BB0_20;
	mul.wide.u32 	%rd113, %r57, 228;
	add.s64 	%rd114, %rd113, %rd1;
	add.s64 	%rd126, %rd114, 8;
	mov.b32 	%r289, 0;
$L__BB0_18:
	mul.wide.s32 	%rd115, %r285, 4;
	add.s64 	%rd16, %rd4, %rd115;
	ld.global.u32 	%r253, [%rd16+-8];
	st.global.u32 	[%rd126+-8], %r253;
	setp.eq.s32 	%p40, %r289, 56;
	@%p40 bra 	$L__BB0_35;
	ld.global.u32 	%r254, [%rd16+-4];
	st.global.u32 	[%rd126+-4], %r254;
	ld.global.u32 	%r255, [%rd16];
	st.global.u32 	[%rd126], %r255;
	ld.global.u32 	%r256, [%rd16+4];
	st.global.u32 	[%rd126+4], %r256;
	add.s32 	%r289, %r289, 4;
	add.s32 	%r285, %r285, 4;
	add.s64 	%rd126, %rd126, 16;
	bra.uni 	$L__BB0_18;
$L__BB0_20:
	ld.local.u32 	%r43, [%rd3];
	add.s32 	%r258, %r43, %r285;
	mul.wide.s32 	%rd116, %r258, 4;
	add.s64 	%rd7, %rd2, %rd116;
	mad.lo.s32 	%r259, %r57, 57, %r43;
	mul.wide.u32 	%rd117, %r259, 4;
	add.s64 	%rd8, %rd1, %rd117;
	neg.s32 	%r286, %r43;
	mul.wide.s32 	%rd118, %r285, 4;
	add.s64 	%rd119, %rd118, %rd2;
	add.s64 	%rd125, %rd119, 12;
	mul.wide.u32 	%rd120, %r57, 228;
	add.s64 	%rd121, %rd120, %rd1;
	add.s64 	%rd124, %rd121, 8;
	mov.b32 	%r287, 0;
$L__BB0_21:
	setp.ne.s32 	%p41, %r286, 0;
	setp.eq.s32 	%p42, %r287, 0;
	or.pred  	%p43, %p42, %p41;
	@%p43 bra 	$L__BB0_23;
	ld.global.u32 	%r261, [%rd7];
	sub.s32 	%r262, 1, %r261;
	st.global.u32 	[%rd8], %r262;
	bra.uni 	$L__BB0_24;
$L__BB0_23:
	mul.wide.s32 	%rd122, %r285, 4;
	add.s64 	%rd123, %rd2, %rd122;
	ld.global.u32 	%r260, [%rd123];
	st.global.u32 	[%rd124+-8], %r260;
$L__BB0_24:
	add.s32 	%r48, %r287, 1;
	setp.eq.s32 	%p44, %r48, 57;
	@%p44 bra 	$L__BB0_35;
	setp.eq.s32 	%p45, %r43, %r48;
	@%p45 bra 	$L__BB0_27;
	ld.global.u32 	%r263, [%rd125+-8];
	st.global.u32 	[%rd124+-4], %r263;
	bra.uni 	$L__BB0_28;
$L__BB0_27:
	ld.global.u32 	%r264, [%rd7];
	sub.s32 	%r265, 1, %r264;
	st.global.u32 	[%rd8], %r265;
$L__BB0_28:
	add.s32 	%r266, %r287, 2;
	setp.eq.s32 	%p46, %r43, %r266;
	@%p46 bra 	$L__BB0_30;
	ld.global.u32 	%r267, [%rd125+-4];
	st.global.u32 	[%rd124], %r267;
	bra.uni 	$L__BB0_31;
$L__BB0_30:
	ld.global.u32 	%r268, [%rd7];
	sub.s32 	%r269, 1, %r268;
	st.global.u32 	[%rd8], %r269;
$L__BB0_31:
	add.s32 	%r270, %r287, 3;
	setp.eq.s32 	%p47, %r43, %r270;
	@%p47 bra 	$L__BB0_33;
	ld.global.u32 	%r271, [%rd125];
	st.global.u32 	[%rd124+4], %r271;
	bra.uni 	$L__BB0_34;
$L__BB0_33:
	ld.global.u32 	%r272, [%rd7];
	sub.s32 	%r273, 1, %r272;
	st.global.u32 	[%rd8], %r273;
$L__BB0_34:
	add.s32 	%r287, %r287, 4;
	add.s32 	%r286, %r286, 4;
	add.s64 	%rd125, %rd125, 16;
	add.s32 	%r285, %r285, 4;
	add.s64 	%rd124, %rd124, 16;
	bra.uni 	$L__BB0_21;
$L__BB0_35:
	ret;

}
	// .globl	_Z9transposePiS_ii
.visible .entry _Z9transposePiS_ii(
	.param .u64 .ptr .align 1 _Z9transposePiS_ii_param_0,
	.param .u64 .ptr .align 1 _Z9transposePiS_ii_param_1,
	.param .u32 _Z9transposePiS_ii_param_2,
	.param .u32 _Z9transposePiS_ii_param_3
)
{
	.reg .b32 	%r<8>;
	.reg .b64 	%rd<9>;

	ld.param.u64 	%rd1, [_Z9transposePiS_ii_param_0];
	ld.param.u64 	%rd2, [_Z9transposePiS_ii_param_1];
	ld.param.u32 	%r1, [_Z9transposePiS_ii_param_2];
	ld.param.u32 	%r2, [_Z9transposePiS_ii_param_3];
	cvta.to.global.u64 	%rd3, %rd1;
	cvta.to.global.u64 	%rd4, %rd2;
	mov.u32 	%r3, %tid.x;
	mov.u32 	%r4, %ctaid.x;
	mad.lo.s32 	%r5, %r1, %r3, %r4;
	mul.wide.s32 	%rd5, %r5, 4;
	add.s64 	%rd6, %rd4, %rd5;
	ld.global.u32 	%r6, [%rd6];
	mad.lo.s32 	%r7, %r2, %r4, %r3;
	mul.wide.s32 	%rd7, %r7, 4;
	add.s64 	%rd8, %rd3, %rd7;
	st.global.u32 	[%rd8], %r6;
	ret;

}
	// .globl	_Z11printGPUArrPii
.visible .entry _Z11printGPUArrPii(
	.param .u64 .ptr .align 1 _Z11printGPUArrPii_param_0,
	.param .u32 _Z11printGPUArrPii_param_1
)
{
	.local .align 8 .b8 	__local_depot2[8];
	.reg .b64 	%SP;
	.reg .b64 	%SPL;
	.reg .pred 	%p<10>;
	.reg .b32 	%r<112>;
	.reg .b64 	%rd<32>;

	mov.u64 	%SPL, __local_depot2;
	cvta.local.u64 	%SP, %SPL;
	ld.param.u64 	%rd9, [_Z11printGPUArrPii_param_0];
	ld.param.u32 	%r16, [_Z11printGPUArrPii_param_1];
	cvta.to.global.u64 	%rd1, %rd9;
	add.u64 	%rd10, %SP, 0;
	add.u64 	%rd2, %SPL, 0;
	setp.lt.s32 	%p1, %r16, 1;
	@%p1 bra 	$L__BB2_13;
	and.b32  	%r1, %r16, 15;
	setp.lt.u32 	%p2, %r16, 16;
	mov.b32 	%r109, 0;
	@%p2 bra 	$L__BB2_4;
	and.b32  	%r109, %r16, 2147483632;
	neg.s32 	%r107, %r109;
	add.s64 	%rd30, %rd1, 32;
	mov.u64 	%rd11, $str;
$L__BB2_3:
	.pragma "nounroll";
	ld.global.u32 	%r18, [%rd30+-32];
	st.local.u32 	[%rd2], %r18;
	cvta.global.u64 	%rd12, %rd11;
	{ // callseq 0, 0
	.param .b64 param0;
	st.param.b64 	[param0], %rd12;
	.param .b64 param1;
	st.param.b64 	[param1], %rd10;
	.param .b32 retval0;
	call.uni (retval0), 
	vprintf, 
	(
	param0, 
	param1
	);
	ld.param.b32 	%r19, [retval0];
	} // callseq 0
	ld.global.u32 	%r21, [%rd30+-28];
	st.local.u32 	[%rd2], %r21;
	{ // callseq 1, 0
	.param .b64 param0;
	st.param.b64 	[param0], %rd12;
	.param .b64 param1;
	st.param.b64 	[param1], %rd10;
	.param .b32 retval0;
	call.uni (retval0), 
	vprintf, 
	(
	param0, 
	param1
	);
	ld.param.b32 	%r22, [retval0];
	} // callseq 1
	ld.global.u32 	%r24, [%rd30+-24];
	st.local.u32 	[%rd2], %r24;
	{ // callseq 2, 0
	.param .b64 param0;
	st.param.b64 	[param0], %rd12;
	.param .b64 param1;
	st.param.b64 	[param1], %rd10;
	.param .b32 retval0;
	call.uni (retval0), 
	vprintf, 
	(
	param0, 
	param1
	);
	ld.param.b32 	%r25, [retval0];
	} // callseq 2
	ld.global.u32 	%r27, [%rd30+-20];
	st.local.u32 	[%rd2], %r27;
	{ // callseq 3, 0
	.param .b64 param0;
	st.param.b64 	[param0], %rd12;
	.param .b64 param1;
	st.param.b64 	[param1], %rd10;
	.param .b32 retval0;
	call.uni (retval0), 
	vprintf, 
	(
	param0, 
	param1
	);
	ld.param.b32 	%r28, [retval0];
	} // callseq 3
	ld.global.u32 	%r30, [%rd30+-16];
	st.local.u32 	[%rd2], %r30;
	{ // callseq 4, 0
	.param .b64 param0;
	st.param.b64 	[param0], %rd12;
	.param .b64 param1;
	st.param.b64 	[param1], %rd10;
	.param .b32 retval0;
	call.uni (retval0), 
	vprintf, 
	(
	param0, 
	param1
	);
	ld.param.b32 	%r31, [retval0];
	} // callseq 4
	ld.global.u32 	%r33, [%rd30+-12];
	st.local.u32 	[%rd2], %r33;
	{ // callseq 5, 0
	.param .b64 param0;
	st.param.b64 	[param0], %rd12;
	.param .b64 param1;
	st.param.b64 	[param1], %rd10;
	.param .b32 retval0;
	call.uni (retval0), 
	vprintf, 
	(
	param0, 
	param1
	);
	ld.param.b32 	%r34, [retval0];
	} // callseq 5
	ld.global.u32 	%r36, [%rd30+-8];
	st.local.u32 	[%rd2], %r36;
	{ // callseq 6, 0
	.param .b64 param0;
	st.param.b64 	[param0], %rd12;
	.param .b64 param1;
	st.param.b64 	[param1], %rd10;
	.param .b32 retval0;
	call.uni (retval0), 
	vprintf, 
	(
	param0, 
	param1
	);
	ld.param.b32 	%r37, [retval0];
	} // callseq 6
	ld.global.u32 	%r39, [%rd30+-4];
	st.local.u32 	[%rd2], %r39;
	{ // callseq 7, 0
	.param .b64 param0;
	st.param.b64 	[param0], %rd12;
	.param .b64 param1;
	st.param.b64 	[param1], %rd10;
	.param .b32 retval0;
	call.uni (retval0), 
	vprintf, 
	(
	param0, 
	param1
	);
	ld.param.b32 	%r40, [retval0];
	} // callseq 7
	ld.global.u32 	%r42, [%rd30];
	st.local.u32 	[%rd2], %r42;
	{ // callseq 8, 0
	.param .b64 param0;
	st.param.b64 	[param0], %rd12;
	.param .b64 param1;
	st.param.b64 	[param1], %rd10;
	.param .b32 retval0;
	call.uni (retval0), 
	vprintf, 
	(
	param0, 
	param1
	);
	ld.param.b32 	%r43, [retval0];
	} // callseq 8
	ld.global.u32 	%r45, [%rd30+4];
	st.local.u32 	[%rd2], %r45;
	{ // callseq 9, 0
	.param .b64 param0;
	st.param.b64 	[param0], %rd12;
	.param .b64 param1;
	st.param.b64 	[param1], %rd10;
	.param .b32 retval0;
	call.uni (retval0), 
	vprintf, 
	(
	param0, 
	param1
	);
	ld.param.b32 	%r46, [retval0];
	} // callseq 9
	ld.global.u32 	%r48, [%rd30+8];
	st.local.u32 	[%rd2], %r48;
	{ // callseq 10, 0
	.param .b64 param0;
	st.param.b64 	[param0], %rd12;
	.param .b64 param1;
	st.param.b64 	[param1], %rd10;
	.param .b32 retval0;
	call.uni (retval0), 
	vprintf, 
	(
	param0, 
	param1
	);
	ld.param.b32 	%r49, [retval0];
	} // callseq 10
	ld.global.u32 	%r51, [%rd30+12];
	st.local.u32 	[%rd2], %r51;
	{ // callseq 11, 0
	.param .b64 param0;
	st.param.b64 	[param0], %rd12;
	.param .b64 param1;
	st.param.b64 	[param1], %rd10;
	.param .b32 retval0;
	call.uni (retval0), 
	vprintf, 
	(
	param0, 
	param1
	);
	ld.param.b32 	%r52, [retval0];
	} // callseq 11
	ld.global.u32 	%r54, [%rd30+16];
	st.local.u32 	[%rd2], %r54;
	{ // callseq 12, 0
	.param .b64 param0;
	st.param.b64 	[param0], %rd12;
	.param .b64 param1;
	st.param.b64 	[param1], %rd10;
	.param .b32 retval0;
	call.uni (retval0), 
	vprintf, 
	(
	param0, 
	param1
	);
	ld.param.b32 	%r55, [retval0];
	} // callseq 12
	ld.global.u32 	%r57, [%rd30+20];
	st.local.u32 	[%rd2], %r57;
	{ // callseq 13, 0
	.param .b64 param0;
	st.param.b64 	[param0], %rd12;
	.param .b64 param1;
	st.param.b64 	[param1], %rd10;
	.param .b32 retval0;
	call.uni (retval0), 
	vprintf, 
	(
	param0, 
	param1
	);
	ld.param.b32 	%r58, [retval0];
	} // callseq 13
	ld.global.u32 	%r60, [%rd30+24];
	st.local.u32 	[%rd2], %r60;
	{ // callseq 14, 0
	.param .b64 param0;
	st.param.b64 	[param0], %rd12;
	.param .b64 param1;
	st.param.b64 	[param1], %rd10;
	.param .b32 retval0;
	call.uni (retval0), 
	vprintf, 
	(
	param0, 
	param1
	);
	ld.param.b32 	%r61, [retval0];
	} // callseq 14
	ld.global.u32 	%r63, [%rd30+28];
	st.local.u32 	[%rd2], %r63;
	{ // callseq 15, 0
	.param .b64 param0;
	st.param.b64 	[param0], %rd12;
	.param .b64 param1;
	st.param.b64 	[param1], %rd10;
	.param .b32 retval0;
	call.uni (retval0), 
	vprintf, 
	(
	param0, 
	param1
	);
	ld.param.b32 	%r64, [retval0];
	} // callseq 15
	add.s32 	%r107, %r107, 16;
	add.s64 	%rd30, %rd30, 64;
	setp.ne.s32 	%p3, %r107, 0;
	@%p3 bra 	$L__BB2_3;
$L__BB2_4:
	setp.eq.s32 	%p4, %r1, 0;
	@%p4 bra 	$L__BB2_13;
	and.b32  	%r7, %r16, 7;
	setp.lt.u32 	%p5, %r1, 8;
	@%p5 bra 	$L__BB2_7;
	mul.wide.u32 	%rd14, %r109, 4;
	add.s64 	%rd15, %rd1, %rd14;
	ld.global.u32 	%r66, [%rd15];
	st.local.u32 	[%rd2], %r66;
	mov.u64 	%rd16, $str;
	cvta.global.u64 	%rd17, %rd16;
	{ // callseq 16, 0
	.param .b64 param0;
	st.param.b64 	[param0], %rd17;
	.param .b64 param1;
	st.param.b64 	[param1], %rd10;
	.param .b32 retval0;
	call.uni (retval0), 
	vprintf, 
	(
	param0, 
	param1
	);
	ld.param.b32 	%r67, [retval0];
	} // callseq 16
	ld.global.u32 	%r69, [%rd15+4];
	st.local.u32 	[%rd2], %r69;
	{ // callseq 17, 0
	.param .b64 param0;
	st.param.b64 	[param0], %rd17;
	.param .b64 param1;
	st.param.b64 	[param1], %rd10;
	.param .b32 retval0;
	call.uni (retval0), 
	vprintf, 
	(
	param0, 
	param1
	);
	ld.param.b32 	%r70, [retval0];
	} // callseq 17
	ld.global.u32 	%r72, [%rd15+8];
	st.local.u32 	[%rd2], %r72;
	{ // callseq 18, 0
	.param .b64 param0;
	st.param.b64 	[param0], %rd17;
	.param .b64 param1;
	st.param.b64 	[param1], %rd10;
	.param .b32 retval0;
	call.uni (retval0), 
	vprintf, 
	(
	param0, 
	param1
	);
	ld.param.b32 	%r73, [retval0];
	} // callseq 18
	ld.global.u32 	%r75, [%rd15+12];
	st.local.u32 	[%rd2], %r75;
	{ // callseq 19, 0
	.param .b64 param0;
	st.param.b64 	[param0], %rd17;
	.param .b64 param1;
	st.param.b64 	[param1], %rd10;
	.param .b32 retval0;
	call.uni (retval0), 
	vprintf, 
	(
	param0, 
	param1
	);
	ld.param.b32 	%r76, [retval0];
	} // callseq 19
	ld.global.u32 	%r78, [%rd15+16];
	st.local.u32 	[%rd2], %r78;
	{ // callseq 20, 0
	.param .b64 param0;
	st.param.b64 	[param0], %rd17;
	.param .b64 param1;
	st.param.b64 	[param1], %rd10;
	.param .b32 retval0;
	call.uni (retval0), 
	vprintf, 
	(
	param0, 
	param1
	);
	ld.param.b32 	%r79, [retval0];
	} // callseq 20
	ld.global.u32 	%r81, [%rd15+20];
	st.local.u32 	[%rd2], %r81;
	{ // callseq 21, 0
	.param .b64 param0;
	st.param.b64 	[param0], %rd17;
	.param .b64 param1;
	st.param.b64 	[param1], %rd10;
	.param .b32 retval0;
	call.uni (retval0), 
	vprintf, 
	(
	param0, 
	param1
	);
	ld.param.b32 	%r82, [retval0];
	} // callseq 21
	ld.global.u32 	%r84, [%rd15+24];
	st.local.u32 	[%rd2], %r84;
	{ // callseq 22, 0
	.param .b64 param0;
	st.param.b64 	[param0], %rd17;
	.param .b64 param1;
	st.param.b64 	[param1], %rd10;
	.param .b32 retval0;
	call.uni (retval0), 
	vprintf, 
	(
	param0, 
	param1
	);
	ld.param.b32 	%r85, [retval0];
	} // callseq 22
	ld.global.u32 	%r87, [%rd15+28];
	st.local.u32 	[%rd2], %r87;
	{ // callseq 23, 0
	.param .b64 param0;
	st.param.b64 	[param0], %rd17;
	.param .b64 param1;
	st.param.b64 	[param1], %rd10;
	.param .b32 retval0;
	call.uni (retval0), 
	vprintf, 
	(
	param0, 
	param1
	);
	ld.param.b32 	%r88, [retval0];
	} // callseq 23
	add.s32 	%r109, %r109, 8;
$L__BB2_7:
	setp.eq.s32 	%p6, %r7, 0;
	@%p6 bra 	$L__BB2_13;
	and.b32  	%r10, %r16, 3;
	setp.lt.u32 	%p7, %r7, 4;
	@%p7 bra 	$L__BB2_10;
	mul.wide.u32 	%rd19, %r109, 4;
	add.s64 	%rd20, %rd1, %rd19;
	ld.global.u32 	%r90, [%rd20];
	st.local.u32 	[%rd2], %r90;
	mov.u64 	%rd21, $str;
	cvta.global.u64 	%rd22, %rd21;
	{ // callseq 24, 0
	.param .b64 param0;
	st.param.b64 	[param0], %rd22;
	.param .b64 param1;
	st.param.b64 	[param1], %rd10;
	.param .b32 retval0;
	call.uni (retval0), 
	vprintf, 
	(
	param0, 
	param1
	);
	ld.param.b32 	%r91, [retval0];
	} // callseq 24
	ld.global.u32 	%r93, [%rd20+4];
	st.local.u32 	[%rd2], %r93;
	{ // callseq 25, 0
	.param .b64 param0;
	st.param.b64 	[param0], %rd22;
	.param .b64 param1;
	st.param.b64 	[param1], %rd10;
	.param .b32 retval0;
	call.uni (retval0), 
	vprintf, 
	(
	param0, 
	param1
	);
	ld.param.b32 	%r94, [retval0];
	} // callseq 25
	ld.global.u32 	%r96, [%rd20+8];
	st.local.u32 	[%rd2], %r96;
	{ // callseq 26, 0
	.param .b64 param0;
	st.param.b64 	[param0], %rd22;
	.param .b64 param1;
	st.param.b64 	[param1], %rd10;
	.param .b32 retval0;
	call.uni (retval0), 
	vprintf, 
	(
	param0, 
	param1
	);
	ld.param.b32 	%r97, [retval0];
	} // callseq 26
	ld.global.u32 	%r99, [%rd20+12];
	st.local.u32 	[%rd2], %r99;
	{ // callseq 27, 0
	.param .b64 param0;
	st.param.b64 	[param0], %rd22;
	.param .b64 param1;
	st.param.b64 	[param1], %rd10;
	.param .b32 retval0;
	call.uni (retval0), 
	vprintf, 
	(
	param0, 
	param1
	);
	ld.param.b32 	%r100, [retval0];
	} // callseq 27
	add.s32 	%r109, %r109, 4;
$L__BB2_10:
	setp.eq.s32 	%p8, %r10, 0;
	@%p8 bra 	$L__BB2_13;
	mul.wide.u32 	%rd24, %r109, 4;
	add.s64 	%rd31, %rd1, %rd24;
	neg.s32 	%r111, %r10;
	mov.u64 	%rd25, $str;
$L__BB2_12:
	.pragma "nounroll";
	ld.global.u32 	%r102, [%rd31];
	st.local.u32 	[%rd2], %r102;
	cvta.global.u64 	%rd26, %rd25;
	{ // callseq 28, 0
	.param .b64 param0;
	st.param.b64 	[param0], %rd26;
	.param .b64 param1;
	st.param.b64 	[param1], %rd10;
	.param .b32 retval0;
	call.uni (retval0), 
	vprintf, 
	(
	param0, 
	param1
	);
	ld.param.b32 	%r103, [retval0];
	} // callseq 28
	add.s64 	%rd31, %rd31, 4;
	add.s32 	%r111, %r111, 1;
	setp.ne.s32 	%p9, %r111, 0;
	@%p9 bra 	$L__BB2_12;
$L__BB2_13:
	mov.u64 	%rd28, $str$1;
	cvta.global.u64 	%rd29, %rd28;
	{ // callseq 29, 0
	.param .b64 param0;
	st.param.b64 	[param0], %rd29;
	.param .b64 param1;
	st.param.b64 	[param1], 0;
	.param .b32 retval0;
	call.uni (retval0), 
	vprintf, 
	(
	param0, 
	param1
	);
	ld.param.b32 	%r105, [retval0];
	} // callseq 29
	ret;

}
	// .globl	_Z8printMatPiiiii
.visible .entry _Z8printMatPiiiii(
	.param .u64 .ptr .align 1 _Z8printMatPiiiii_param_0,
	.param .u32 _Z8printMatPiiiii_param_1,
	.param .u32 _Z8printMatPiiiii_param_2,
	.param .u32 _Z8printMatPiiiii_param_3,
	.param .u32 _Z8printMatPiiiii_param_4
)
{
	.local .align 8 .b8 	__local_depot3[8];
	.reg .b64 	%SP;
	.reg .b64 	%SPL;
	.reg .pred 	%p<17>;
	.reg .b32 	%r<156>;
	.reg .b64 	%rd<69>;

	mov.u64 	%SPL, __local_depot3;
	cvta.local.u64 	%SP, %SPL;
	ld.param.u64 	%rd6, [_Z8printMatPiiiii_param_0];
	ld.param.u32 	%r23, [_Z8printMatPiiiii_param_1];
	ld.param.u32 	%r24, [_Z8printMatPiiiii_param_3];
	cvta.to.global.u64 	%rd1, %rd6;
	setp.lt.s32 	%p1, %r24, 1;
	@%p1 bra 	$L__BB3_23;
	ld.param.u32 	%r142, [_Z8printMatPiiiii_param_4];
	setp.lt.s32 	%p2, %r142, 1;
	@%p2 bra 	$L__BB3_17;
	ld.param.u32 	%r143, [_Z8printMatPiiiii_param_4];
	and.b32  	%r1, %r143, 15;
	and.b32  	%r2, %r143, 7;
	mov.b32 	%r148, 0;
	mov.u64 	%rd67, $str$1;
	add.u64 	%rd33, %SP, 0;
	mov.u64 	%rd57, $str;
	mul.wide.s32 	%rd4, %r23, 4;
$L__BB3_3:
	ld.param.u32 	%r144, [_Z8printMatPiiiii_param_4];
	setp.lt.u32 	%p7, %r144, 16;
	mov.b32 	%r152, 0;
	@%p7 bra 	$L__BB3_6;
	ld.param.u32 	%r145, [_Z8printMatPiiiii_param_4];
	and.b32  	%r40, %r145, 2147483632;
	neg.s32 	%r150, %r40;
	mov.u32 	%r149, %r148;
$L__BB3_5:
	.pragma "nounroll";
	ld.param.u32 	%r146, [_Z8printMatPiiiii_param_4];
	and.b32  	%r152, %r146, 2147483632;
	mul.wide.s32 	%rd11, %r149, 4;
	add.s64 	%rd12, %rd1, %rd11;
	ld.global.u32 	%r41, [%rd12];
	add.u64 	%rd13, %SP, 0;
	add.u64 	%rd14, %SPL, 0;
	st.local.u32 	[%rd14], %r41;
	mov.u64 	%rd15, $str;
	cvta.global.u64 	%rd16, %rd15;
	{ // callseq 35, 0
	.param .b64 param0;
	st.param.b64 	[param0], %rd16;
	.param .b64 param1;
	st.param.b64 	[param1], %rd13;
	.param .b32 retval0;
	call.uni (retval0), 
	vprintf, 
	(
	param0, 
	param1
	);
	ld.param.b32 	%r42, [retval0];
	} // callseq 35
	mul.wide.s32 	%rd17, %r23, 4;
	add.s64 	%rd18, %rd12, %rd17;
	ld.global.u32 	%r44, [%rd18];
	st.local.u32 	[%rd14], %r44;
	{ // callseq 36, 0
	.param .b64 param0;
	st.param.b64 	[param0], %rd16;
	.param .b64 param1;
	st.param.b64 	[param1], %rd13;
	.param .b32 retval0;
	call.uni (retval0), 
	vprintf, 
	(
	param0, 
	param1
	);
	ld.param.b32 	%r45, [retval0];
	} // callseq 36
	add.s64 	%rd19, %rd18, %rd17;
	ld.global.u32 	%r47, [%rd19];
	st.local.u32 	[%rd14], %r47;
	{ // callseq 37, 0
	.param .b64 param0;
	st.param.b64 	[param0], %rd16;
	.param .b64 param1;
	st.param.b64 	[param1], %rd13;
	.param .b32 retval0;
	call.uni (retval0), 
	vprintf, 
	(
	param0, 
	param1
	);
	ld.param.b32 	%r48, [retval0];
	} // callseq 37
	add.s64 	%rd20, %rd19, %rd17;
	ld.global.u32 	%r50, [%rd20];
	st.local.u32 	[%rd14], %r50;
	{ // callseq 38, 0
	.param .b64 param0;
	st.param.b64 	[param0], %rd16;
	.param .b64 param1;
	st.param.b64 	[param1], %rd13;
	.param .b32 retval0;
	call.uni (retval0), 
	vprintf, 
	(
	param0, 
	param1
	);
	ld.param.b32 	%r51, [retval0];
	} // callseq 38
	add.s64 	%rd21, %rd20, %rd17;
	ld.global.u32 	%r53, [%rd21];
	st.local.u32 	[%rd14], %r53;
	{ // callseq 39, 0
	.param .b64 param0;
	st.param.b64 	[param0], %rd16;
	.param .b64 param1;
	st.param.b64 	[param1], %rd13;
	.param .b32 retval0;
	call.uni (retval0), 
	vprintf, 
	(
	param0, 
	param1
	);
	ld.param.b32 	%r54, [retval0];
	} // callseq 39
	add.s64 	%rd22, %rd21, %rd17;
	ld.global.u32 	%r56, [%rd22];
	st.local.u32 	[%rd14], %r56;
	{ // callseq 40, 0
	.param .b64 param0;
	st.param.b64 	[param0], %rd16;
	.param .b64 param1;
	st.param.b64 	[param1], %rd13;
	.param .b32 retval0;
	call.uni (retval0), 
	vprintf, 
	(
	param0, 
	param1
	);
	ld.param.b32 	%r57, [retval0];
	} // callseq 40
	add.s64 	%rd23, %rd22, %rd17;
	ld.global.u32 	%r59, [%rd23];
	st.local.u32 	[%rd14], %r59;
	{ // callseq 41, 0
	.param .b64 param0;
	st.param.b64 	[param0], %rd16;
	.param .b64 param1;
	st.param.b64 	[param1], %rd13;
	.param .b32 retval0;
	call.uni (retval0), 
	vprintf, 
	(
	param0, 
	param1
	);
	ld.param.b32 	%r60, [retval0];
	} // callseq 41
	add.s64 	%rd24, %rd23, %rd17;
	ld.global.u32 	%r62, [%rd24];
	st.local.u32 	[%rd14], %r62;
	{ // callseq 42, 0
	.param .b64 param0;
	st.param.b64 	[param0], %rd16;
	.param .b64 param1;
	st.param.b64 	[param1], %rd13;
	.param .b32 retval0;
	call.uni (retval0), 
	vprintf, 
	(
	param0, 
	param1
	);
	ld.param.b32 	%r63, [retval0];
	} // callseq 42
	add.s64 	%rd25, %rd24, %rd17;
	ld.global.u32 	%r65, [%rd25];
	st.local.u32 	[%rd14], %r65;
	{ // callseq 43, 0
	.param .b64 param0;
	st.param.b64 	[param0], %rd16;
	.param .b64 param1;
	st.param.b64 	[param1], %rd13;
	.param .b32 retval0;
	call.uni (retval0), 
	vprintf, 
	(
	param0, 
	param1
	);
	ld.param.b32 	%r66, [retval0];
	} // callseq 43
	add.s64 	%rd26, %rd25, %rd17;
	ld.global.u32 	%r68, [%rd26];
	st.local.u32 	[%rd14], %r68;
	{ // callseq 44, 0
	.param .b64 param0;
	st.param.b64 	[param0], %rd16;
	.param .b64 param1;
	st.param.b64 	[param1], %rd13;
	.param .b32 retval0;
	call.uni (retval0), 
	vprintf, 
	(
	param0, 
	param1
	);
	ld.param.b32 	%r69, [retval0];
	} // callseq 44
	add.s64 	%rd27, %rd26, %rd17;
	ld.global.u32 	%r71, [%rd27];
	st.local.u32 	[%rd14], %r71;
	{ // callseq 45, 0
	.param .b64 param0;
	st.param.b64 	[param0], %rd16;
	.param .b64 param1;
	st.param.b64 	[param1], %rd13;
	.param .b32 retval0;
	call.uni (retval0), 
	vprintf, 
	(
	param0, 
	param1
	);
	ld.param.b32 	%r72, [retval0];
	} // callseq 45
	add.s64 	%rd28, %rd27, %rd17;
	ld.global.u32 	%r74, [%rd28];
	st.local.u32 	[%rd14], %r74;
	{ // callseq 46, 0
	.param .b64 param0;
	st.param.b64 	[param0], %rd16;
	.param .b64 param1;
	st.param.b64 	[param1], %rd13;
	.param .b32 retval0;
	call.uni (retval0), 
	vprintf, 
	(
	param0, 
	param1
	);
	ld.param.b32 	%r75, [retval0];
	} // callseq 46
	add.s64 	%rd29, %rd28, %rd17;
	ld.global.u32 	%r77, [%rd29];
	st.local.u32 	[%rd14], %r77;
	{ // callseq 47, 0
	.param .b64 param0;
	st.param.b64 	[param0], %rd16;
	.param .b64 param1;
	st.param.b64 	[param1], %rd13;
	.param .b32 retval0;
	call.uni (retval0), 
	vprintf, 
	(
	param0, 
	param1
	);
	ld.param.b32 	%r78, [retval0];
	} // callseq 47
	add.s64 	%rd30, %rd29, %rd17;
	ld.global.u32 	%r80, [%rd30];
	st.local.u32 	[%rd14], %r80;
	{ // callseq 48, 0
	.param .b64 param0;
	st.param.b64 	[param0], %rd16;
	.param .b64 param1;
	st.param.b64 	[param1], %rd13;
	.param .b32 retval0;
	call.uni (retval0), 
	vprintf, 
	(
	param0, 
	param1
	);
	ld.param.b32 	%r81, [retval0];
	} // callseq 48
	add.s64 	%rd31, %rd30, %rd17;
	ld.global.u32 	%r83, [%rd31];
	st.local.u32 	[%rd14], %r83;
	{ // callseq 49, 0
	.param .b64 param0;
	st.param.b64 	[param0], %rd16;
	.param .b64 param1;
	st.param.b64 	[param1], %rd13;
	.param .b32 retval0;
	call.uni (retval0), 
	vprintf, 
	(
	param0, 
	param1
	);
	ld.param.b32 	%r84, [retval0];
	} // callseq 49
	add.s64 	%rd32, %rd31, %rd17;
	ld.global.u32 	%r86, [%rd32];
	st.local.u32 	[%rd14], %r86;
	{ // callseq 50, 0
	.param .b64 param0;
	st.param.b64 	[param0], %rd16;
	.param .b64 param1;
	st.param.b64 	[param1], %rd13;
	.param .b32 retval0;
	call.uni (retval0), 
	vprintf, 
	(
	param0, 
	param1
	);
	ld.param.b32 	%r87, [retval0];
	} // callseq 50
	add.s32 	%r150, %r150, 16;
	shl.b32 	%r89, %r23, 4;
	add.s32 	%r149, %r149, %r89;
	setp.ne.s32 	%p8, %r150, 0;
	@%p8 bra 	$L__BB3_5;
$L__BB3_6:
	setp.eq.s32 	%p9, %r1, 0;
	@%p9 bra 	$L__BB3_16;
	cvta.to.local.u64 	%rd2, %rd33;
	add.s32 	%r90, %r1, -1;
	setp.lt.u32 	%p10, %r90, 7;
	@%p10 bra 	$L__BB3_9;
	mad.lo.s32 	%r91, %r152, %r23, %r148;
	mul.wide.s32 	%rd34, %r91, 4;
	add.s64 	%rd35, %rd1, %rd34;
	ld.global.u32 	%r92, [%rd35];
	st.local.u32 	[%rd2], %r92;
	mov.u64 	%rd36, $str;
	cvta.global.u64 	%rd37, %rd36;
	add.u64 	%rd38, %SP, 0;
	{ // callseq 51, 0
	.param .b64 param0;
	st.param.b64 	[param0], %rd37;
	.param .b64 param1;
	st.param.b64 	[param1], %rd38;
	.param .b32 retval0;
	call.uni (retval0), 
	vprintf, 
	(
	param0, 
	param1
	);
	ld.param.b32 	%r93, [retval0];
	} // callseq 51
	mul.wide.s32 	%rd39, %r23, 4;
	add.s64 	%rd40, %rd35, %rd39;
	ld.global.u32 	%r95, [%rd40];
	st.local.u32 	[%rd2], %r95;
	{ // callseq 52, 0
	.param .b64 param0;
	st.param.b64 	[param0], %rd37;
	.param .b64 param1;
	st.param.b64 	[param1], %rd38;
	.param .b32 retval0;
	call.uni (retval0), 
	vprintf, 
	(
	param0, 
	param1
	);
	ld.param.b32 	%r96, [retval0];
	} // callseq 52
	add.s64 	%rd41, %rd40, %rd39;
	ld.global.u32 	%r98, [%rd41];
	st.local.u32 	[%rd2], %r98;
	{ // callseq 53, 0
	.param .b64 param0;
	st.param.b64 	[param0], %rd37;
	.param .b64 param1;
	st.param.b64 	[param1], %rd38;
	.param .b32 retval0;
	call.uni (retval0), 
	vprintf, 
	(
	param0, 
	param1
	);
	ld.param.b32 	%r99, [retval0];
	} // callseq 53
	add.s64 	%rd42, %rd41, %rd39;
	ld.global.u32 	%r101, [%rd42];
	st.local.u32 	[%rd2], %r101;
	{ // callseq 54, 0
	.param .b64 param0;
	st.param.b64 	[param0], %rd37;
	.param .b64 param1;
	st.param.b64 	[param1], %rd38;
	.param .b32 retval0;
	call.uni (retval0), 
	vprintf, 
	(
	param0, 
	param1
	);
	ld.param.b32 	%r102, [retval0];
	} // callseq 54
	add.s64 	%rd43, %rd42, %rd39;
	ld.global.u32 	%r104, [%rd43];
	st.local.u32 	[%rd2], %r104;
	{ // callseq 55, 0
	.param .b64 param0;
	st.param.b64 	[param0], %rd37;
	.param .b64 param1;
	st.param.b64 	[param1], %rd38;
	.param .b32 retval0;
	call.uni (retval0), 
	vprintf, 
	(
	param0, 
	param1
	);
	ld.param.b32 	%r105, [retval0];
	} // callseq 55
	add.s64 	%rd44, %rd43, %rd39;
	ld.global.u32 	%r107, [%rd44];
	st.local.u32 	[%rd2], %r107;
	{ // callseq 56, 0
	.param .b64 param0;
	st.param.b64 	[param0], %rd37;
	.param .b64 param1;
	st.param.b64 	[param1], %rd38;
	.param .b32 retval0;
	call.uni (retval0), 
	vprintf, 
	(
	param0, 
	param1
	);
	ld.param.b32 	%r108, [retval0];
	} // callseq 56
	add.s64 	%rd45, %rd44, %rd39;
	ld.global.u32 	%r110, [%rd45];
	st.local.u32 	[%rd2], %r110;
	{ // callseq 57, 0
	.param .b64 param0;
	st.param.b64 	[param0], %rd37;
	.param .b64 param1;
	st.param.b64 	[param1], %rd38;
	.param .b32 retval0;
	call.uni (retval0), 
	vprintf, 
	(
	param0, 
	param1
	);
	ld.param.b32 	%r111, [retval0];
	} // callseq 57
	add.s64 	%rd46, %rd45, %rd39;
	ld.global.u32 	%r113, [%rd46];
	st.local.u32 	[%rd2], %r113;
	{ // callseq 58, 0
	.param .b64 param0;
	st.param.b64 	[param0], %rd37;
	.param .b64 param1;
	st.param.b64 	[param1], %rd38;
	.param .b32 retval0;
	call.uni (retval0), 
	vprintf, 
	(
	param0, 
	param1
	);
	ld.param.b32 	%r114, [retval0];
	} // callseq 58
	add.s32 	%r152, %r152, 8;
$L__BB3_9:
	setp.eq.s32 	%p11, %r2, 0;
	@%p11 bra 	$L__BB3_16;
	add.s32 	%r116, %r2, -1;
	setp.lt.u32 	%p12, %r116, 3;
	@%p12 bra 	$L__BB3_12;
	mad.lo.s32 	%r117, %r152, %r23, %r148;
	mul.wide.s32 	%rd47, %r117, 4;
	add.s64 	%rd48, %rd1, %rd47;
	ld.global.u32 	%r118, [%rd48];
	st.local.u32 	[%rd2], %r118;
	cvta.global.u64 	%rd50, %rd57;
	{ // callseq 59, 0
	.param .b64 param0;
	st.param.b64 	[param0], %rd50;
	.param .b64 param1;
	st.param.b64 	[param1], %rd33;
	.param .b32 retval0;
	call.uni (retval0), 
	vprintf, 
	(
	param0, 
	param1
	);
	ld.param.b32 	%r119, [retval0];
	} // callseq 59
	add.s64 	%rd53, %rd48, %rd4;
	ld.global.u32 	%r121, [%rd53];
	st.local.u32 	[%rd2], %r121;
	{ // callseq 60, 0
	.param .b64 param0;
	st.param.b64 	[param0], %rd50;
	.param .b64 param1;
	st.param.b64 	[param1], %rd33;
	.param .b32 retval0;
	call.uni (retval0), 
	vprintf, 
	(
	param0, 
	param1
	);
	ld.param.b32 	%r122, [retval0];
	} // callseq 60
	add.s64 	%rd54, %rd53, %rd4;
	ld.global.u32 	%r124, [%rd54];
	st.local.u32 	[%rd2], %r124;
	{ // callseq 61, 0
	.param .b64 param0;
	st.param.b64 	[param0], %rd50;
	.param .b64 param1;
	st.param.b64 	[param1], %rd33;
	.param .b32 retval0;
	call.uni (retval0), 
	vprintf, 
	(
	param0, 
	param1
	);
	ld.param.b32 	%r125, [retval0];
	} // callseq 61
	add.s64 	%rd55, %rd54, %rd4;
	ld.global.u32 	%r127, [%rd55];
	st.local.u32 	[%rd2], %r127;
	{ // callseq 62, 0
	.param .b64 param0;
	st.param.b64 	[param0], %rd50;
	.param .b64 param1;
	st.param.b64 	[param1], %rd33;
	.param .b32 retval0;
	call.uni (retval0), 
	vprintf, 
	(
	param0, 
	param1
	);
	ld.param.b32 	%r128, [retval0];
	} // callseq 62
	add.s32 	%r152, %r152, 4;
$L__BB3_12:
	ld.param.u32 	%r147, [_Z8printMatPiiiii_param_4];
	and.b32  	%r15, %r147, 3;
	setp.eq.s32 	%p13, %r15, 0;
	@%p13 bra 	$L__BB3_16;
	setp.eq.s32 	%p14, %r15, 1;
	mad.lo.s32 	%r130, %r152, %r23, %r148;
	mul.wide.s32 	%rd56, %r130, 4;
	add.s64 	%rd3, %rd1, %rd56;
	ld.global.u32 	%r131, [%rd3];
	st.local.u32 	[%rd2], %r131;
	cvta.global.u64 	%rd58, %rd57;
	{ // callseq 63, 0
	.param .b64 param0;
	st.param.b64 	[param0], %rd58;
	.param .b64 param1;
	st.param.b64 	[param1], %rd33;
	.param .b32 retval0;
	call.uni (retval0), 
	vprintf, 
	(
	param0, 
	param1
	);
	ld.param.b32 	%r132, [retval0];
	} // callseq 63
	@%p14 bra 	$L__BB3_16;
	setp.eq.s32 	%p15, %r15, 2;
	add.s64 	%rd5, %rd3, %rd4;
	ld.global.u32 	%r134, [%rd5];
	st.local.u32 	[%rd2], %r134;
	cvta.global.u64 	%rd61, %rd57;
	{ // callseq 64, 0
	.param .b64 param0;
	st.param.b64 	[param0], %rd61;
	.param .b64 param1;
	st.param.b64 	[param1], %rd33;
	.param .b32 retval0;
	call.uni (retval0), 
	vprintf, 
	(
	param0, 
	param1
	);
	ld.param.b32 	%r135, [retval0];
	} // callseq 64
	@%p15 bra 	$L__BB3_16;
	add.s64 	%rd63, %rd5, %rd4;
	ld.global.u32 	%r137, [%rd63];
	st.local.u32 	[%rd2], %r137;
	cvta.global.u64 	%rd65, %rd57;
	{ // callseq 65, 0
	.param .b64 param0;
	st.param.b64 	[param0], %rd65;
	.param .b64 param1;
	st.param.b64 	[param1], %rd33;
	.param .b32 retval0;
	call.uni (retval0), 
	vprintf, 
	(
	param0, 
	param1
	);
	ld.param.b32 	%r138, [retval0];
	} // callseq 65
$L__BB3_16:
	cvta.global.u64 	%rd68, %rd67;
	{ // callseq 66, 0
	.param .b64 param0;
	st.param.b64 	[param0], %rd68;
	.param .b64 param1;
	st.param.b64 	[param1], 0;
	.param .b32 retval0;
	call.uni (retval0), 
	vprintf, 
	(
	param0, 
	param1
	);
	ld.param.b32 	%r140, [retval0];
	} // callseq 66
	add.s32 	%r148, %r148, 1;
	setp.eq.s32 	%p16, %r148, %r24;
	@%p16 bra 	$L__BB3_23;
	bra.uni 	$L__BB3_3;
$L__BB3_17:
	and.b32  	%r17, %r24, 3;
	setp.lt.u32 	%p3, %r24, 4;
	@%p3 bra 	$L__BB3_20;
	and.b32  	%r18, %r24, 2147483644;
	mov.b32 	%r154, 0;
	mov.u64 	%rd7, $str$1;
$L__BB3_19:
	cvta.global.u64 	%rd8, %rd7;
	{ // callseq 30, 0
	.param .b64 param0;
	st.param.b64 	[param0], %rd8;
	.param .b64 param1;
	st.param.b64 	[param1], 0;
	.param .b32 retval0;
	call.uni (retval0), 
	vprintf, 
	(
	param0, 
	param1
	);
	ld.param.b32 	%r27, [retval0];
	} // callseq 30
	{ // callseq 31, 0
	.param .b64 param0;
	st.param.b64 	[param0], %rd8;
	.param .b64 param1;
	st.param.b64 	[param1], 0;
	.param .b32 retval0;
	call.uni (retval0), 
	vprintf, 
	(
	param0, 
	param1
	);
	ld.param.b32 	%r29, [retval0];
	} // callseq 31
	{ // callseq 32, 0
	.param .b64 param0;
	st.param.b64 	[param0], %rd8;
	.param .b64 param1;
	st.param.b64 	[param1], 0;
	.param .b32 retval0;
	call.uni (retval0), 
	vprintf, 
	(
	param0, 
	param1
	);
	ld.param.b32 	%r31, [retval0];
	} // callseq 32
	{ // callseq 33, 0
	.param .b64 param0;
	st.param.b64 	[param0], %rd8;
	.param .b64 param1;
	st.param.b64 	[param1], 0;
	.param .b32 retval0;
	call.uni (retval0), 
	vprintf, 
	(
	param0, 
	param1
	);
	ld.param.b32 	%r33, [retval0];
	} // callseq 33
	add.s32 	%r154, %r154, 4;
	setp.ne.s32 	%p4, %r154, %r18;
	@%p4 bra 	$L__BB3_19;
$L__BB3_20:
	setp.eq.s32 	%p5, %r17, 0;
	@%p5 bra 	$L__BB3_23;
	mov.b32 	%r155, 0;
	mov.u64 	%rd9, $str$1;
$L__BB3_22:
	.pragma "nounroll";
	cvta.global.u64 	%rd10, %rd9;
	{ // callseq 34, 0
	.param .b64 param0;
	st.param.b64 	[param0], %rd10;
	.param .b64 param1;
	st.param.b64 	[param1], 0;
	.param .b32 retval0;
	call.uni (retval0), 
	vprintf, 
	(
	param0, 
	param1
	);
	ld.param.b32 	%r36, [retval0];
	} // callseq 34
	add.s32 	%r155, %r155, 1;
	setp.ne.s32 	%p6, %r155, %r17;
	@%p6 bra 	$L__BB3_22;
$L__BB3_23:
	ret;

}


// ===== COMPILED SASS (sm_100) =====

	.target	sm_100

	.elftype	@"ET_EXEC"


//--------------------- .note.nv.tkinfo           --------------------------
	.section	.note.nv.tkinfo,"",@"SHT_NOTE"
	.sectionflags	@"SHF_NOTE_NV_TKINFO"
	.tkinfo
        /*0018*/ 	.word	0x00000002
        /*0030*/ 	.string	""
        /*0030*/ 	.string	"ptxas"
        /*0030*/ 	.string	"Cuda compilation tools, release 13.0, V13.0.88"
        /*0030*/ 	.string	"Build cuda_13.0.r13.0/compiler.36424714_0"
        /*0030*/ 	.string	"-arch sm_100 -m 64 "



//--------------------- .note.nv.cuinfo           --------------------------
	.section	.note.nv.cuinfo,"",@"SHT_NOTE"
	.sectionflags	@"SHF_NOTE_NV_CUINFO"
        /*0018*/ 	.short	0x0002
        /*001a*/ 	.short	0x0064
        /*001c*/ 	.short	0x0082
	.zero		2


//--------------------- .nv.info                  --------------------------
	.section	.nv.info,"",@"SHT_CUDA_INFO"
	.align	4


	//----- nvinfo : EIATTR_REGCOUNT
	.align		4
        /*0000*/ 	.byte	0x04, 0x2f
        /*0002*/ 	.short	(.L_6 - .L_5)
	.align		4
.L_5:
        /*0004*/ 	.word	index@(_Z11bch_decoderPiS_i)
        /*0008*/ 	.word	0x0000001e


	//----- nvinfo : EIATTR_FRAME_SIZE
	.align		4
.L_6:
        /*000c*/ 	.byte	0x04, 0x11
        /*000e*/ 	.short	(.L_8 - .L_7)
	.align		4
.L_7:
        /*0010*/ 	.word	index@(_Z11bch_decoderPiS_i)
        /*0014*/ 	.word	0x00000000


	//----- nvinfo : EIATTR_REGCOUNT
	.align		4
.L_8:
        /*0018*/ 	.byte	0x04, 0x2f
        /*001a*/ 	.short	(.L_10 - .L_9)
	.align		4
.L_9:
        /*001c*/ 	.word	index@(_Z9transposePiS_ii)
        /*0020*/ 	.word	0x0000000c


	//----- nvinfo : EIATTR_FRAME_SIZE
	.align		4
.L_10:
        /*0024*/ 	.byte	0x04, 0x11
        /*0026*/ 	.short	(.L_12 - .L_11)
	.align		4
.L_11:
        /*0028*/ 	.word	index@(_Z9transposePiS_ii)
        /*002c*/ 	.word	0x00000000


	//----- nvinfo : EIATTR_REGCOUNT
	.align		4
.L_12:
        /*0030*/ 	.byte	0x04, 0x2f
        /*0032*/ 	.short	(.L_14 - .L_13)
	.align		4
.L_13:
        /*0034*/ 	.word	index@(_Z11printGPUArrPii)
        /*0038*/ 	.word	0x0000001b


	//----- nvinfo : EIATTR_FRAME_SIZE
	.align		4
.L_14:
        /*003c*/ 	.byte	0x04, 0x11
        /*003e*/ 	.short	(.L_16 - .L_15)
	.align		4
.L_15:
        /*0040*/ 	.word	index@(_Z11printGPUArrPii)
        /*0044*/ 	.word	0x00000008


	//----- nvinfo : EIATTR_REGCOUNT
	.align		4
.L_16:
        /*0048*/ 	.byte	0x04, 0x2f
        /*004a*/ 	.short	(.L_18 - .L_17)
	.align		4
.L_17:
        /*004c*/ 	.word	index@(_Z8printMatPiiiii)
        /*0050*/ 	.word	0x0000001d


	//----- nvinfo : EIATTR_FRAME_SIZE
	.align		4
.L_18:
        /*0054*/ 	.byte	0x04, 0x11
        /*0056*/ 	.short	(.L_20 - .L_19)
	.align		4
.L_19:
        /*0058*/ 	.word	index@(_Z8printMatPiiiii)
        /*005c*/ 	.word	0x00000008


	//----- nvinfo : EIATTR_MIN_STACK_SIZE
	.align		4
.L_20:
        /*0060*/ 	.byte	0x04, 0x12
        /*0062*/ 	.short	(.L_22 - .L_21)
	.align		4
.L_21:
        /*0064*/ 	.word	index@(_Z8printMatPiiiii)
        /*0068*/ 	.word	0x00000008


	//----- nvinfo : EIATTR_MIN_STACK_SIZE
	.align		4
.L_22:
        /*006c*/ 	.byte	0x04, 0x12
        /*006e*/ 	.short	(.L_24 - .L_23)
	.align		4
.L_23:
        /*0070*/ 	.word	index@(_Z11printGPUArrPii)
        /*0074*/ 	.word	0x00000008


	//----- nvinfo : EIATTR_MIN_STACK_SIZE
	.align		4
.L_24:
        /*0078*/ 	.byte	0x04, 0x12
        /*007a*/ 	.short	(.L_26 - .L_25)
	.align		4
.L_25:
        /*007c*/ 	.word	index@(_Z9transposePiS_ii)
        /*0080*/ 	.word	0x00000000


	//----- nvinfo : EIATTR_MIN_STACK_SIZE
	.align		4
.L_26:
        /*0084*/ 	.byte	0x04, 0x12
        /*0086*/ 	.short	(.L_28 - .L_27)
	.align		4
.L_27:
        /*0088*/ 	.word	index@(_Z11bch_decoderPiS_i)
        /*008c*/ 	.word	0x00000000
.L_28:


//--------------------- .nv.compat                --------------------------
	.section	.nv.compat,"",@"SHT_CUDA_COMPAT_INFO"
	.align	4
        /*0000*/ 	.byte	0x02, 0x09, 0x00, 0x00, 0x02, 0x02, 0x01, 0x00, 0x02, 0x05, 0x05, 0x00, 0x03, 0x07, 0x01, 0x01
        /*0010*/ 	.byte	0x02, 0x03, 0x00, 0x00, 0x02, 0x06, 0x01, 0x00, 0x04, 0x0b, 0x08, 0x00, 0x09, 0x00, 0x00, 0x00
        /*0020*/ 	.byte	0x00, 0x00, 0x00, 0x00


//--------------------- .nv.info._Z8printMatPiiiii --------------------------
	.section	.nv.info._Z8printMatPiiiii,"",@"SHT_CUDA_INFO"
	.sectionflags	@""
	.align	4


	//----- nvinfo : EIATTR_CUDA_API_VERSION
	.align		4
        /*0000*/ 	.byte	0x04, 0x37
        /*0002*/ 	.short	(.L_30 - .L_29)
.L_29:
        /*0004*/ 	.word	0x00000082


	//----- nvinfo : EIATTR_KPARAM_INFO
	.align		4
.L_30:
        /*0008*/ 	.byte	0x04, 0x17
        /*000a*/ 	.short	(.L_32 - .L_31)
.L_31:
        /*000c*/ 	.word	0x00000000
        /*0010*/ 	.short	0x0004
        /*0012*/ 	.short	0x0014
        /*0014*/ 	.byte	0x00, 0xf0, 0x11, 0x00


	//----- nvinfo : EIATTR_KPARAM_INFO
	.align		4
.L_32:
        /*0018*/ 	.byte	0x04, 0x17
        /*001a*/ 	.short	(.L_34 - .L_33)
.L_33:
        /*001c*/ 	.word	0x00000000
        /*0020*/ 	.short	0x0003
        /*0022*/ 	.short	0x0010
        /*0024*/ 	.byte	0x00, 0xf0, 0x11, 0x00


	//----- nvinfo : EIATTR_KPARAM_INFO
	.align		4
.L_34:
        /*0028*/ 	.byte	0x04, 0x17
        /*002a*/ 	.short	(.L_36 - .L_35)
.L_35:
        /*002c*/ 	.word	0x00000000
        /*0030*/ 	.short	0x0002
        /*0032*/ 	.short	0x000c
        /*0034*/ 	.byte	0x00, 0xf0, 0x11, 0x00


	//----- nvinfo : EIATTR_KPARAM_INFO
	.align		4
.L_36:
        /*0038*/ 	.byte	0x04, 0x17
        /*003a*/ 	.short	(.L_38 - .L_37)
.L_37:
        /*003c*/ 	.word	0x00000000
        /*0040*/ 	.short	0x0001
        /*0042*/ 	.short	0x0008
        /*0044*/ 	.byte	0x00, 0xf0, 0x11, 0x00


	//----- nvinfo : EIATTR_KPARAM_INFO
	.align		4
.L_38:
        /*0048*/ 	.byte	0x04, 0x17
        /*004a*/ 	.short	(.L_40 - .L_39)
.L_39:
        /*004c*/ 	.word	0x00000000
        /*0050*/ 	.short	0x0000
        /*0052*/ 	.short	0x0000
        /*0054*/ 	.byte	0x00, 0xf5, 0x21, 0x00


	//----- nvinfo : EIATTR_SPARSE_MMA_MASK
	.align		4
.L_40:
        /*0058*/ 	.byte	0x03, 0x50
        /*005a*/ 	.short	0x0000


	//----- nvinfo : EIATTR_MAXREG_COUNT
	.align		4
        /*005c*/ 	.byte	0x03, 0x1b
        /*005e*/ 	.short	0x00ff


	//----- nvinfo : EIATTR_EXTERNS
	.align		4
        /*0060*/ 	.byte	0x04, 0x0f
        /*0062*/ 	.short	(.L_42 - .L_41)


	//   ....[0]....
	.align		4
.L_41:
        /*0064*/ 	.word	index@(vprintf)


	//----- nvinfo : EIATTR_MERCURY_ISA_VERSION
	.align		4
.L_42:
        /*0068*/ 	.byte	0x03, 0x5f
        /*006a*/ 	.short	0x0101


	//----- nvinfo : EIATTR_VRC_CTA_INIT_COUNT
	.align		4
        /*006c*/ 	.byte	0x02, 0x4a
	.zero		1
	.zero		1


	//----- nvinfo : EIATTR_SYSCALL_OFFSETS
	.align		4
        /*0070*/ 	.byte	0x04, 0x46
        /*0072*/ 	.short	(.L_44 - .L_43)


	//   ....[0]....
.L_43:
        /*0074*/ 	.word	0x000002b0


	//   ....[1]....
        /*0078*/ 	.word	0x00000380


	//   ....[2]....
        /*007c*/ 	.word	0x00000440


	//   ....[3]....
        /*0080*/ 	.word	0x00000500


	//   ....[4]....
        /*0084*/ 	.word	0x000005c0


	//   ....[5]....
        /*0088*/ 	.word	0x00000680


	//   ....[6]....
        /*008c*/ 	.word	0x00000740


	//   ....[7]....
        /*0090*/ 	.word	0x00000800


	//   ....[8]....
        /*0094*/ 	.word	0x000008c0


	//   ....[9]....
        /*0098*/ 	.word	0x00000980


	//   ....[10]....
        /*009c*/ 	.word	0x00000a40


	//   ....[11]....
        /*00a0*/ 	.word	0x00000b00


	//   ....[12]....
        /*00a4*/ 	.word	0x00000bc0


	//   ....[13]....
        /*00a8*/ 	.word	0x00000c80


	//   ....[14]....
        /*00ac*/ 	.word	0x00000d40


	//   ....[15]....
        /*00b0*/ 	.word	0x00000e00


	//   ....[16]....
        /*00b4*/ 	.word	0x00000fb0


	//   ....[17]....
        /*00b8*/ 	.word	0x00001070


	//   ....[18]....
        /*00bc*/ 	.word	0x00001130


	//   ....[19]....
        /*00c0*/ 	.word	0x000011f0


	//   ....[20]....
        /*00c4*/ 	.word	0x000012b0


	//   ....[21]....
        /*00c8*/ 	.word	0x00001370


	//   ....[22]....
        /*00cc*/ 	.word	0x00001430


	//   ....[23]....
        /*00d0*/ 	.word	0x000014f0


	//   ....[24]....
        /*00d4*/ 	.word	0x00001640


	//   ....[25]....
        /*00d8*/ 	.word	0x00001700


	//   ....[26]....
        /*00dc*/ 	.word	0x000017c0


	//   ....[27]....
        /*00e0*/ 	.word	0x00001880


	//   ....[28]....
        /*00e4*/ 	.word	0x000019d0


	//   ....[29]....
        /*00e8*/ 	.word	0x00001ad0


	//   ....[30]....
        /*00ec*/ 	.word	0x00001bb0


	//   ....[31]....
        /*00f0*/ 	.word	0x00001c30


	//   ....[32]....
        /*00f4*/ 	.word	0x00001d90


	//   ....[33]....
        /*00f8*/ 	.word	0x00001e00


	//   ....[34]....
        /*00fc*/ 	.word	0x00001e70


	//   ....[35]....
        /*0100*/ 	.word	0x00001ee0


	//   ....[36]....
        /*0104*/ 	.word	0x00001ff0


	//----- nvinfo : EIATTR_EXIT_INSTR_OFFSETS
	.align		4
.L_44:
        /*0108*/ 	.byte	0x04, 0x1c
        /*010a*/ 	.short	(.L_46 - .L_45)


	//   ....[0]....
.L_45:
        /*010c*/ 	.word	0x00000060


	//   ....[1]....
        /*0110*/ 	.word	0x00001c70


	//   ....[2]....
        /*0114*/ 	.word	0x00001f30


	//   ....[3]....
        /*0118*/ 	.word	0x00002020


	//----- nvinfo : EIATTR_CRS_STACK_SIZE
	.align		4
.L_46:
        /*011c*/ 	.byte	0x04, 0x1e
        /*011e*/ 	.short	(.L_48 - .L_47)
.L_47:
        /*0120*/ 	.word	0x00000000


	//----- nvinfo : EIATTR_CBANK_PARAM_SIZE
	.align		4
.L_48:
        /*0124*/ 	.byte	0x03, 0x19
        /*0126*/ 	.short	0x0018


	//----- nvinfo : EIATTR_PARAM_CBANK
	.align		4
        /*0128*/ 	.byte	0x04, 0x0a
        /*012a*/ 	.short	(.L_50 - .L_49)
	.align		4
.L_49:
        /*012c*/ 	.word	index@(.nv.constant0._Z8printMatPiiiii)
        /*0130*/ 	.short	0x0380
        /*0132*/ 	.short	0x0018


	//----- nvinfo : EIATTR_SW_WAR
	.align		4
.L_50:
        /*0134*/ 	.byte	0x04, 0x36
        /*0136*/ 	.short	(.L_52 - .L_51)
.L_51:
        /*0138*/ 	.word	0x00000008
.L_52:


//--------------------- .nv.info._Z11printGPUArrPii --------------------------
	.section	.nv.info._Z11printGPUArrPii,"",@"SHT_CUDA_INFO"
	.sectionflags	@""
	.align	4


	//----- nvinfo : EIATTR_CUDA_API_VERSION
	.align		4
        /*0000*/ 	.byte	0x04, 0x37
        /*0002*/ 	.short	(.L_54 - .L_53)
.L_53:
        /*0004*/ 	.word	0x00000082


	//----- nvinfo : EIATTR_KPARAM_INFO
	.align		4
.L_54:
        /*0008*/ 	.byte	0x04, 0x17
        /*000a*/ 	.short	(.L_56 - .L_55)
.L_55:
        /*000c*/ 	.word	0x00000000
        /*0010*/ 	.short	0x0001
        /*0012*/ 	.short	0x0008
        /*0014*/ 	.byte	0x00, 0xf0, 0x11, 0x00


	//----- nvinfo : EIATTR_KPARAM_INFO
	.align		4
.L_56:
        /*0018*/ 	.byte	0x04, 0x17
        /*001a*/ 	.short	(.L_58 - .L_57)
.L_57:
        /*001c*/ 	.word	0x00000000
        /*0020*/ 	.short	0x0000
        /*0022*/ 	.short	0x0000
        /*0024*/ 	.byte	0x00, 0xf5, 0x21, 0x00


	//----- nvinfo : EIATTR_SPARSE_MMA_MASK
	.align		4
.L_58:
        /*0028*/ 	.byte	0x03, 0x50
        /*002a*/ 	.short	0x0000


	//----- nvinfo : EIATTR_MAXREG_COUNT
	.align		4
        /*002c*/ 	.byte	0x03, 0x1b
        /*002e*/ 	.short	0x00ff


	//----- nvinfo : EIATTR_EXTERNS
	.align		4
        /*0030*/ 	.byte	0x04, 0x0f
        /*0032*/ 	.short	(.L_60 - .L_59)


	//   ....[0]....
	.align		4
.L_59:
        /*0034*/ 	.word	index@(vprintf)


	//----- nvinfo : EIATTR_MERCURY_ISA_VERSION
	.align		4
.L_60:
        /*0038*/ 	.byte	0x03, 0x5f
        /*003a*/ 	.short	0x0101


	//----- nvinfo : EIATTR_VRC_CTA_INIT_COUNT
	.align		4
        /*003c*/ 	.byte	0x02, 0x4a
	.zero		1
	.zero		1


	//----- nvinfo : EIATTR_SYSCALL_OFFSETS
	.align		4
        /*0040*/ 	.byte	0x04, 0x46
        /*0042*/ 	.short	(.L_62 - .L_61)


	//   ....[0]....
.L_61:
        /*0044*/ 	.word	0x00000250


	//   ....[1]....
        /*0048*/ 	.word	0x000002f0


	//   ....[2]....
        /*004c*/ 	.word	0x00000390


	//   ....[3]....
        /*0050*/ 	.word	0x00000430


	//   ....[4]....
        /*0054*/ 	.word	0x000004d0


	//   ....[5]....
        /*0058*/ 	.word	0x00000570


	//   ....[6]....
        /*005c*/ 	.word	0x00000610


	//   ....[7]....
        /*0060*/ 	.word	0x000006b0


	//   ....[8]....
        /*0064*/ 	.word	0x00000750


	//   ....[9]....
        /*0068*/ 	.word	0x000007f0


	//   ....[10]....
        /*006c*/ 	.word	0x00000890


	//   ....[11]....
        /*0070*/ 	.word	0x00000930


	//   ....[12]....
        /*0074*/ 	.word	0x000009d0


	//   ....[13]....
        /*0078*/ 	.word	0x00000a70


	//   ....[14]....
        /*007c*/ 	.word	0x00000b10


	//   ....[15]....
        /*0080*/ 	.word	0x00000bb0


	//   ....[16]....
        /*0084*/ 	.word	0x00000d40


	//   ....[17]....
        /*0088*/ 	.word	0x00000de0


	//   ....[18]....
        /*008c*/ 	.word	0x00000e80


	//   ....[19]....
        /*0090*/ 	.word	0x00000f20


	//   ....[20]....
        /*0094*/ 	.word	0x00000fc0


	//   ....[21]....
        /*0098*/ 	.word	0x00001060


	//   ....[22]....
        /*009c*/ 	.word	0x00001100


	//   ....[23]....
        /*00a0*/ 	.word	0x000011a0


	//   ....[24]....
        /*00a4*/ 	.word	0x000012e0


	//   ....[25]....
        /*00a8*/ 	.word	0x00001380


	//   ....[26]....
        /*00ac*/ 	.word	0x00001420


	//   ....[27]....
        /*00b0*/ 	.word	0x000014c0


	//   ....[28]....
        /*00b4*/ 	.word	0x00001620


	//   ....[29]....
        /*00b8*/ 	.word	0x000016f0


	//----- nvinfo : EIATTR_EXIT_INSTR_OFFSETS
	.align		4
.L_62:
        /*00bc*/ 	.byte	0x04, 0x1c
        /*00be*/ 	.short	(.L_64 - .L_63)


	//   ....[0]....
.L_63:
        /*00c0*/ 	.word	0x00001700


	//----- nvinfo : EIATTR_CRS_STACK_SIZE
	.align		4
.L_64:
        /*00c4*/ 	.byte	0x04, 0x1e
        /*00c6*/ 	.short	(.L_66 - .L_65)
.L_65:
        /*00c8*/ 	.word	0x00000000


	//----- nvinfo : EIATTR_CBANK_PARAM_SIZE
	.align		4
.L_66:
        /*00cc*/ 	.byte	0x03, 0x19
        /*00ce*/ 	.short	0x000c


	//----- nvinfo : EIATTR_PARAM_CBANK
	.align		4
        /*00d0*/ 	.byte	0x04, 0x0a
        /*00d2*/ 	.short	(.L_68 - .L_67)
	.align		4
.L_67:
        /*00d4*/ 	.word	index@(.nv.constant0._Z11printGPUArrPii)
        /*00d8*/ 	.short	0x0380
        /*00da*/ 	.short	0x000c


	//----- nvinfo : EIATTR_SW_WAR
	.align		4
.L_68:
        /*00dc*/ 	.byte	0x04, 0x36
        /*00de*/ 	.short	(.L_70 - .L_69)
.L_69:
        /*00e0*/ 	.word	0x00000008
.L_70:


//--------------------- .nv.info._Z9transposePiS_ii --------------------------
	.section	.nv.info._Z9transposePiS_ii,"",@"SHT_CUDA_INFO"
	.sectionflags	@""
	.align	4


	//----- nvinfo : EIATTR_CUDA_API_VERSION
	.align		4
        /*0000*/ 	.byte	0x04, 0x37
        /*0002*/ 	.short	(.L_72 - .L_71)
.L_71:
        /*0004*/ 	.word	0x00000082


	//----- nvinfo : EIATTR_KPARAM_INFO
	.align		4
.L_72:
        /*0008*/ 	.byte	0x04, 0x17
        /*000a*/ 	.short	(.L_74 - .L_73)
.L_73:
        /*000c*/ 	.word	0x00000000
        /*0010*/ 	.short	0x0003
        /*0012*/ 	.short	0x0014
        /*0014*/ 	.byte	0x00, 0xf0, 0x11, 0x00


	//----- nvinfo : EIATTR_KPARAM_INFO
	.align		4
.L_74:
        /*0018*/ 	.byte	0x04, 0x17
        /*001a*/ 	.short	(.L_76 - .L_75)
.L_75:
        /*001c*/ 	.word	0x00000000
        /*0020*/ 	.short	0x0002
        /*0022*/ 	.short	0x0010
        /*0024*/ 	.byte	0x00, 0xf0, 0x11, 0x00


	//----- nvinfo : EIATTR_KPARAM_INFO
	.align		4
.L_76:
        /*0028*/ 	.byte	0x04, 0x17
        /*002a*/ 	.short	(.L_78 - .L_77)
.L_77:
        /*002c*/ 	.word	0x00000000
        /*0030*/ 	.short	0x0001
        /*0032*/ 	.short	0x0008
        /*0034*/ 	.byte	0x00, 0xf5, 0x21, 0x00


	//----- nvinfo : EIATTR_KPARAM_INFO
	.align		4
.L_78:
        /*0038*/ 	.byte	0x04, 0x17
        /*003a*/ 	.short	(.L_80 - .L_79)
.L_79:
        /*003c*/ 	.word	0x00000000
        /*0040*/ 	.short	0x0000
        /*0042*/ 	.short	0x0000
        /*0044*/ 	.byte	0x00, 0xf5, 0x21, 0x00


	//----- nvinfo : EIATTR_SPARSE_MMA_MASK
	.align		4
.L_80:
        /*0048*/ 	.byte	0x03, 0x50
        /*004a*/ 	.short	0x0000


	//----- nvinfo : EIATTR_MAXREG_COUNT
	.align		4
        /*004c*/ 	.byte	0x03, 0x1b
        /*004e*/ 	.short	0x00ff


	//----- nvinfo : EIATTR_MERCURY_ISA_VERSION
	.align		4
        /*0050*/ 	.byte	0x03, 0x5f
        /*0052*/ 	.short	0x0101


	//----- nvinfo : EIATTR_VRC_CTA_INIT_COUNT
	.align		4
        /*0054*/ 	.byte	0x02, 0x4a
	.zero		1
	.zero		1


	//----- nvinfo : EIATTR_EXIT_INSTR_OFFSETS
	.align		4
        /*0058*/ 	.byte	0x04, 0x1c
        /*005a*/ 	.short	(.L_82 - .L_81)


	//   ....[0]....
.L_81:
        /*005c*/ 	.word	0x000000d0


	//----- nvinfo : EIATTR_CBANK_PARAM_SIZE
	.align		4
.L_82:
        /*0060*/ 	.byte	0x03, 0x19
        /*0062*/ 	.short	0x0018


	//----- nvinfo : EIATTR_PARAM_CBANK
	.align		4
        /*0064*/ 	.byte	0x04, 0x0a
        /*0066*/ 	.short	(.L_84 - .L_83)
	.align		4
.L_83:
        /*0068*/ 	.word	index@(.nv.constant0._Z9transposePiS_ii)
        /*006c*/ 	.short	0x0380
        /*006e*/ 	.short	0x0018


	//----- nvinfo : EIATTR_SW_WAR
	.align		4
.L_84:
        /*0070*/ 	.byte	0x04, 0x36
        /*0072*/ 	.short	(.L_86 - .L_85)
.L_85:
        /*0074*/ 	.word	0x00000008
.L_86:


//--------------------- .nv.info._Z11bch_decoderPiS_i --------------------------
	.section	.nv.info._Z11bch_decoderPiS_i,"",@"SHT_CUDA_INFO"
	.sectionflags	@""
	.align	4


	//----- nvinfo : EIATTR_CUDA_API_VERSION
	.align		4
        /*0000*/ 	.byte	0x04, 0x37
        /*0002*/ 	.short	(.L_88 - .L_87)
.L_87:
        /*0004*/ 	.word	0x00000082


	//----- nvinfo : EIATTR_KPARAM_INFO
	.align		4
.L_88:
        /*0008*/ 	.byte	0x04, 0x17
        /*000a*/ 	.short	(.L_90 - .L_89)
.L_89:
        /*000c*/ 	.word	0x00000000
        /*0010*/ 	.short	0x0002
        /*0012*/ 	.short	0x0010
        /*0014*/ 	.byte	0x00, 0xf0, 0x11, 0x00


	//----- nvinfo : EIATTR_KPARAM_INFO
	.align		4
.L_90:
        /*0018*/ 	.byte	0x04, 0x17
        /*001a*/ 	.short	(.L_92 - .L_91)
.L_91:
        /*001c*/ 	.word	0x00000000
        /*0020*/ 	.short	0x0001
        /*0022*/ 	.short	0x0008
        /*0024*/ 	.byte	0x00, 0xf5, 0x21, 0x00


	//----- nvinfo : EIATTR_KPARAM_INFO
	.align		4
.L_92:
        /*0028*/ 	.byte	0x04, 0x17
        /*002a*/ 	.short	(.L_94 - .L_93)
.L_93:
        /*002c*/ 	.word	0x00000000
        /*0030*/ 	.short	0x0000
        /*0032*/ 	.short	0x0000
        /*0034*/ 	.byte	0x00, 0xf5, 0x21, 0x00


	//----- nvinfo : EIATTR_SPARSE_MMA_MASK
	.align		4
.L_94:
        /*0038*/ 	.byte	0x03, 0x50
        /*003a*/ 	.short	0x0000


	//----- nvinfo : EIATTR_MAXREG_COUNT
	.align		4
        /*003c*/ 	.byte	0x03, 0x1b
        /*003e*/ 	.short	0x00ff


	//----- nvinfo : EIATTR_MERCURY_ISA_VERSION
	.align		4
        /*0040*/ 	.byte	0x03, 0x5f
        /*0042*/ 	.short	0x0101


	//----- nvinfo : EIATTR_VRC_CTA_INIT_COUNT
	.align		4
        /*0044*/ 	.byte	0x02, 0x4a
	.zero		1
	.zero		1


	//----- nvinfo : EIATTR_EXIT_INSTR_OFFSETS
	.align		4
        /*0048*/ 	.byte	0x04, 0x1c
        /*004a*/ 	.short	(.L_96 - .L_95)


	//   ....[0]....
.L_95:
        /*004c*/ 	.word	0x00000050


	//   ....[1]....
        /*0050*/ 	.word	0x00000090


	//   ....[2]....
        /*0054*/ 	.word	0x00001d10


	//   ....[3]....
        /*0058*/ 	.word	0x00001ed0


	//----- nvinfo : EIATTR_CRS_STACK_SIZE
	.align		4
.L_96:
        /*005c*/ 	.byte	0x04, 0x1e
        /*005e*/ 	.short	(.L_98 - .L_97)
.L_97:
        /*0060*/ 	.word	0x00000000


	//----- nvinfo : EIATTR_CBANK_PARAM_SIZE
	.align		4
.L_98:
        /*0064*/ 	.byte	0x03, 0x19
        /*0066*/ 	.short	0x0014


	//----- nvinfo : EIATTR_PARAM_CBANK
	.align		4
        /*0068*/ 	.byte	0x04, 0x0a
        /*006a*/ 	.short	(.L_100 - .L_99)
	.align		4
.L_99:
        /*006c*/ 	.word	index@(.nv.constant0._Z11bch_decoderPiS_i)
        /*0070*/ 	.short	0x0380
        /*0072*/ 	.short	0x0014


	//----- nvinfo : EIATTR_SW_WAR
	.align		4
.L_100:
        /*0074*/ 	.byte	0x04, 0x36
        /*0076*/ 	.short	(.L_102 - .L_101)
.L_101:
        /*0078*/ 	.word	0x00000008
.L_102:


//--------------------- .nv.callgraph             --------------------------
	.section	.nv.callgraph,"",@"SHT_CUDA_CALLGRAPH"
	.align	4
	.sectionentsize	8
	.align		4
        /*0000*/ 	.word	0x00000000
	.align		4
        /*0004*/ 	.word	0xffffffff
	.align		4
        /*0008*/ 	.word	index@(_Z8printMatPiiiii)
	.align		4
        /*000c*/ 	.word	index@(vprintf)
	.align		4
        /*0010*/ 	.word	index@(_Z11printGPUArrPii)
	.align		4
        /*0014*/ 	.word	index@(vprintf)
	.align		4
        /*0018*/ 	.word	0x00000000
	.align		4
        /*001c*/ 	.word	0xfffffffe
	.align		4
        /*0020*/ 	.word	0x00000000
	.align		4
        /*0024*/ 	.word	0xfffffffd
	.align		4
        /*0028*/ 	.word	0x00000000
	.align		4
        /*002c*/ 	.word	0xfffffffc


//--------------------- .nv.constant4             --------------------------
	.section	.nv.constant4,"a",@progbits
	.align	8
	.align		8
.nv.constant4:
        /*0000*/ 	.dword	vprintf
	.align		8
        /*0008*/ 	.dword	$str
	.align		8
        /*0010*/ 	.dword	$str$1


//--------------------- .nv.constant3             --------------------------
	.section	.nv.constant3,"a",@progbits
	.align	4
.nv.constant3:
	.type		alpha_power,@object
	.size		alpha_power,(index_gf_element - alpha_power)
alpha_power:
	.zero		256
	.type		index_gf_element,@object
	.size		index_gf_element,(alpha_synd - index_gf_element)
index_gf_element:
	.zero		256
	.type		alpha_synd,@object
	.size		alpha_synd,(.L_2 - alpha_synd)
alpha_synd:
        /*0200*/ 	.byte	0x02, 0x00, 0x00, 0x00, 0x04, 0x00, 0x00, 0x00
.L_2:


//--------------------- .text._Z8printMatPiiiii   --------------------------
	.section	.text._Z8printMatPiiiii,"ax",@progbits
	.align	128
        .global         _Z8printMatPiiiii
        .type           _Z8printMatPiiiii,@function
        .size           _Z8printMatPiiiii,(.L_x_92 - _Z8printMatPiiiii)
        .other          _Z8printMatPiiiii,@"STO_CUDA_ENTRY STV_DEFAULT"
_Z8printMatPiiiii:
.text._Z8printMatPiiiii:
[----:B------:R-:W0:Y:S08]  /*0000*/  LDC R1, c[0x0][0x37c] ;  /* 0x0000df00ff017b82 */ /* 0x000e300000000800 */
[----:B------:R-:W1:Y:S01]  /*0010*/  LDC R17, c[0x0][0x390] ;  /* 0x0000e400ff117b82 */ /* 0x000e620000000800 */
[----:B------:R-:W2:Y:S01]  /*0020*/  LDCU UR4, c[0x0][0x2f8] ;  /* 0x00005f00ff0477ac */ /* 0x000ea20008000800 */
[----:B0-----:R-:W-:-:S05]  /*0030*/  VIADD R1, R1, 0xfffffff8 ;  /* 0xfffffff801017836 */ /* 0x001fca0000000000 */
[----:B--2---:R-:W-:Y:S02]  /*0040*/  IADD3 R23, P1, PT, R1, UR4, RZ ;  /* 0x0000000401177c10 */ /* 0x004fe4000ff3e0ff */
[----:B-1----:R-:W-:-:S13]  /*0050*/  ISETP.GE.AND P0, PT, R17, 0x1, PT ;  /* 0x000000011100780c */ /* 0x002fda0003f06270 */
[----:B------:R-:W-:Y:S05]  /*0060*/  @!P0 EXIT ;  /* 0x000000000000894d */ /* 0x000fea0003800000 */
[----:B------:R-:W0:Y:S01]  /*0070*/  LDCU UR38, c[0x0][0x394] ;  /* 0x00007280ff2677ac */ /* 0x000e220008000800 */
[----:B------:R-:W1:Y:S01]  /*0080*/  LDCU UR4, c[0x0][0x2fc] ;  /* 0x00005f80ff0477ac */ /* 0x000e620008000800 */
[----:B0-----:R-:W-:Y:S01]  /*0090*/  UISETP.GE.AND UP0, UPT, UR38, 0x1, UPT ;  /* 0x000000012600788c */ /* 0x001fe2000bf06270 */
[----:B-1----:R-:W-:-:S08]  /*00a0*/  IMAD.X R22, RZ, RZ, UR4, P1 ;  /* 0x00000004ff167e24 */ /* 0x002fd000088e06ff */
[----:B------:R-:W-:Y:S05]  /*00b0*/  BRA.U !UP0, `(.L_x_0) ;  /* 0x0000001908f47547 */ /* 0x000fea000b800000 */
[----:B------:R-:W-:Y:S01]  /*00c0*/  HFMA2 R26, -RZ, RZ, 0, 0 ;  /* 0x00000000ff1a7431 */ /* 0x000fe200000001ff */
[----:B------:R-:W-:Y:S01]  /*00d0*/  ULOP3.LUT UR40, UR38, 0xf, URZ, 0xc0, !UPT ;  /* 0x0000000f26287892 */ /* 0x000fe2000f8ec0ff */
[----:B------:R-:W0:Y:S01]  /*00e0*/  LDCU.64 UR36, c[0x0][0x358] ;  /* 0x00006b00ff2477ac */ /* 0x000e220008000a00 */
[----:B------:R-:W1:Y:S01]  /*00f0*/  LDCU UR39, c[0x0][0x394] ;  /* 0x00007280ff2777ac */ /* 0x000e620008000800 */
[----:B------:R-:W-:-:S12]  /*0100*/  ULOP3.LUT UR38, UR38, 0x7, URZ, 0xc0, !UPT ;  /* 0x0000000726267892 */ /* 0x000fd8000f8ec0ff */
.L_x_37:
[----:B------:R-:W2:Y:S01]  /*0110*/  LDCU UR4, c[0x0][0x394] ;  /* 0x00007280ff0477ac */ /* 0x000ea20008000800 */
[----:B------:R-:W-:Y:S01]  /*0120*/  IMAD.MOV.U32 R19, RZ, RZ, RZ ;  /* 0x000000ffff137224 */ /* 0x000fe200078e00ff */
[----:B--2---:R-:W-:-:S09]  /*0130*/  UISETP.GE.U32.AND UP0, UPT, UR4, 0x10, UPT ;  /* 0x000000100400788c */ /* 0x004fd2000bf06070 */
[----:B------:R-:W-:Y:S05]  /*0140*/  BRA.U !UP0, `(.L_x_1) ;  /* 0x0000000d08447547 */ /* 0x000fea000b800000 */
[----:B------:R-:W-:Y:S01]  /*0150*/  ULOP3.LUT UR4, UR4, 0x7ffffff0, URZ, 0xc0, !UPT ;  /* 0x7ffffff004047892 */ /* 0x000fe2000f8ec0ff */
[----:B------:R-:W-:Y:S01]  /*0160*/  BSSY.RECONVERGENT B6, `(.L_x_1) ;  /* 0x00000cf000067945 */ /* 0x000fe20003800200 */
[----:B------:R-:W-:Y:S02]  /*0170*/  IMAD.MOV.U32 R24, RZ, RZ, R26 ;  /* 0x000000ffff187224 */ /* 0x000fe400078e001a */
[----:B------:R-:W-:-:S06]  /*0180*/  UIADD3 UR4, UPT, UPT, -UR4, URZ, URZ ;  /* 0x000000ff04047290 */ /* 0x000fcc000fffe1ff */
[----:B------:R-:W-:-:S07]  /*0190*/  MOV R18, UR4 ;  /* 0x0000000400127c02 */ /* 0x000fce0008000f00 */
.L_x_18:
[----:B------:R-:W2:Y:S01]  /*01a0*/  LDC.64 R16, c[0x0][0x380] ;  /* 0x0000e000ff107b82 */ /* 0x000ea20000000a00 */
[----:B------:R-:W-:Y:S01]  /*01b0*/  MOV R2, 0x0 ;  /* 0x0000000000027802 */ /* 0x000fe20000000f00 */
[----:B------:R-:W3:Y:S01]  /*01c0*/  LDCU.64 UR4, c[0x4][0x8] ;  /* 0x01000100ff0477ac */ /* 0x000ee20008000a00 */
[----:B--2---:R-:W-:-:S05]  /*01d0*/  IMAD.WIDE R16, R24, 0x4, R16 ;  /* 0x0000000418107825 */ /* 0x004fca00078e0210 */
[----:B0-----:R-:W2:Y:S01]  /*01e0*/  LDG.E R0, desc[UR36][R16.64] ;  /* 0x0000002410007981 */ /* 0x001ea2000c1e1900 */
[----:B------:R-:W0:Y:S01]  /*01f0*/  LDC.64 R2, c[0x4][R2] ;  /* 0x0100000002027b82 */ /* 0x000e220000000a00 */
[----:B------:R-:W-:Y:S01]  /*0200*/  VIADD R18, R18, 0x10 ;  /* 0x0000001012127836 */ /* 0x000fe20000000000 */
[----:B-1----:R-:W-:Y:S01]  /*0210*/  ULOP3.LUT UR6, UR39, 0x7ffffff0, URZ, 0xc0, !UPT ;  /* 0x7ffffff027067892 */ /* 0x002fe2000f8ec0ff */
[----:B---3--:R-:W-:Y:S01]  /*0220*/  IMAD.U32 R4, RZ, RZ, UR4 ;  /* 0x00000004ff047e24 */ /* 0x008fe2000f8e00ff */
[----:B------:R-:W-:Y:S01]  /*0230*/  MOV R5, UR5 ;  /* 0x0000000500057c02 */ /* 0x000fe20008000f00 */
[----:B------:R-:W-:Y:S01]  /*0240*/  IMAD.MOV.U32 R6, RZ, RZ, R23 ;  /* 0x000000ffff067224 */ /* 0x000fe200078e0017 */
[----:B------:R-:W-:Y:S01]  /*0250*/  ISETP.NE.AND P0, PT, R18, RZ, PT ;  /* 0x000000ff1200720c */ /* 0x000fe20003f05270 */
[----:B------:R-:W-:Y:S01]  /*0260*/  IMAD.MOV.U32 R7, RZ, RZ, R22 ;  /* 0x000000ffff077224 */ /* 0x000fe200078e0016 */
[----:B------:R-:W-:Y:S02]  /*0270*/  MOV R19, UR6 ;  /* 0x0000000600137c02 */ /* 0x000fe40008000f00 */
[----:B------:R-:W-:Y:S01]  /*0280*/  P2R R25, PR, RZ, 0x1 ;  /* 0x00000001ff197803 */ /* 0x000fe20000000000 */
[----:B0-2---:R1:W-:Y:S08]  /*0290*/  STL [R1], R0 ;  /* 0x0000000001007387 */ /* 0x0053f00000100800 */
[----:B------:R-:W-:-:S07]  /*02a0*/  LEPC R20, `(.L_x_2) ;  /* 0x000000001014794e */ /* 0x000fce0000000000 */
[----:B-1----:R-:W-:Y:S05]  /*02b0*/  CALL.ABS.NOINC R2 ;  /* 0x0000000002007343 */ /* 0x002fea0003c00000 */
.L_x_2:
[----:B------:R-:W0:Y:S01]  /*02c0*/  LDC R3, c[0x0][0x388] ;  /* 0x0000e200ff037b82 */ /* 0x000e220000000800 */
[----:B------:R-:W-:Y:S01]  /*02d0*/  MOV R2, 0x0 ;  /* 0x0000000000027802 */ /* 0x000fe20000000f00 */
[----:B------:R-:W1:Y:S01]  /*02e0*/  LDCU.64 UR4, c[0x4][0x8] ;  /* 0x01000100ff0477ac */ /* 0x000e620008000a00 */
[----:B0-----:R-:W-:-:S05]  /*02f0*/  IMAD.WIDE R16, R3, 0x4, R16 ;  /* 0x0000000403107825 */ /* 0x001fca00078e0210 */
[----:B------:R-:W2:Y:S01]  /*0300*/  LDG.E R0, desc[UR36][R16.64] ;  /* 0x0000002410007981 */ /* 0x000ea2000c1e1900 */
[----:B------:R0:W3:Y:S01]  /*0310*/  LDC.64 R8, c[0x4][R2] ;  /* 0x0100000002087b82 */ /* 0x0000e20000000a00 */
[----:B-1----:R-:W-:Y:S01]  /*0320*/  IMAD.U32 R4, RZ, RZ, UR4 ;  /* 0x00000004ff047e24 */ /* 0x002fe2000f8e00ff */
[----:B------:R-:W-:Y:S01]  /*0330*/  MOV R6, R23 ;  /* 0x0000001700067202 */ /* 0x000fe20000000f00 */
[----:B------:R-:W-:Y:S02]  /*0340*/  IMAD.U32 R5, RZ, RZ, UR5 ;  /* 0x00000005ff057e24 */ /* 0x000fe4000f8e00ff */
[----:B------:R-:W-:Y:S01]  /*0350*/  IMAD.MOV.U32 R7, RZ, RZ, R22 ;  /* 0x000000ffff077224 */ /* 0x000fe200078e0016 */
[----:B--23--:R0:W-:Y:S06]  /*0360*/  STL [R1], R0 ;  /* 0x0000000001007387 */ /* 0x00c1ec0000100800 */
[----:B------:R-:W-:-:S07]  /*0370*/  LEPC R20, `(.L_x_3) ;  /* 0x000000001014794e */ /* 0x000fce0000000000 */
[----:B0-----:R-:W-:Y:S05]  /*0380*/  CALL.ABS.NOINC R8 ;  /* 0x0000000008007343 */ /* 0x001fea0003c00000 */
.L_x_3:
[----:B------:R-:W0:Y:S01]  /*0390*/  LDC R3, c[0x0][0x388] ;  /* 0x0000e200ff037b82 */ /* 0x000e220000000800 */
[----:B------:R-:W1:Y:S01]  /*03a0*/  LDCU.64 UR4, c[0x4][0x8] ;  /* 0x01000100ff0477ac */ /* 0x000e620008000a00 */
[----:B0-----:R-:W-:-:S05]  /*03b0*/  IMAD.WIDE R16, R3, 0x4, R16 ;  /* 0x0000000403107825 */ /* 0x001fca00078e0210 */
[----:B------:R-:W2:Y:S01]  /*03c0*/  LDG.E R0, desc[UR36][R16.64] ;  /* 0x0000002410007981 */ /* 0x000ea2000c1e1900 */
[----:B------:R0:W3:Y:S01]  /*03d0*/  LDC.64 R8, c[0x4][R2] ;  /* 0x0100000002087b82 */ /* 0x0000e20000000a00 */
[----:B-1----:R-:W-:Y:S01]  /*03e0*/  IMAD.U32 R4, RZ, RZ, UR4 ;  /* 0x00000004ff047e24 */ /* 0x002fe2000f8e00ff */
[----:B------:R-:W-:Y:S01]  /*03f0*/  MOV R5, UR5 ;  /* 0x0000000500057c02 */ /* 0x000fe20008000f00 */
[----:B------:R-:W-:Y:S02]  /*0400*/  IMAD.MOV.U32 R6, RZ, RZ, R23 ;  /* 0x000000ffff067224 */ /* 0x000fe400078e0017 */
[----:B------:R-:W-:Y:S01]  /*0410*/  IMAD.MOV.U32 R7, RZ, RZ, R22 ;  /* 0x000000ffff077224 */ /* 0x000fe200078e0016 */
[----:B--23--:R0:W-:Y:S06]  /*0420*/  STL [R1], R0 ;  /* 0x0000000001007387 */ /* 0x00c1ec0000100800 */
[----:B------:R-:W-:-:S07]  /*0430*/  LEPC R20, `(.L_x_4) ;  /* 0x000000001014794e */ /* 0x000fce0000000000 */
[----:B0-----:R-:W-:Y:S05]  /*0440*/  CALL.ABS.NOINC R8 ;  /* 0x0000000008007343 */ /* 0x001fea0003c00000 */
.L_x_4:
[----:B------:R-:W0:Y:S01]  /*0450*/  LDC R3, c[0x0][0x388] ;  /* 0x0000e200ff037b82 */ /* 0x000e220000000800 */
[----:B------:R-:W1:Y:S01]  /*0460*/  LDCU.64 UR4, c[0x4][0x8] ;  /* 0x01000100ff0477ac */ /* 0x000e620008000a00 */
[----:B0-----:R-:W-:-:S05]  /*0470*/  IMAD.WIDE R16, R3, 0x4, R16 ;  /* 0x0000000403107825 */ /* 0x001fca00078e0210 */
[----:B------:R-:W2:Y:S01]  /*0480*/  LDG.E R0, desc[UR36][R16.64] ;  /* 0x0000002410007981 */ /* 0x000ea2000c1e1900 */
[----:B------:R0:W3:Y:S01]  /*0490*/  LDC.64 R8, c[0x4][R2] ;  /* 0x0100000002087b82 */ /* 0x0000e20000000a00 */
[----:B-1----:R-:W-:Y:S01]  /*04a0*/  MOV R4, UR4 ;  /* 0x0000000400047c02 */ /* 0x002fe20008000f00 */
[----:B------:R-:W-:Y:S01]  /*04b0*/  IMAD.U32 R5, RZ, RZ, UR5 ;  /* 0x00000005ff057e24 */ /* 0x000fe2000f8e00ff */
[----:B------:R-:W-:Y:S01]  /*04c0*/  MOV R7, R22 ;  /* 0x0000001600077202 */ /* 0x000fe20000000f00 */
[----:B------:R-:W-:Y:S01]  /*04d0*/  IMAD.MOV.U32 R6, RZ, RZ, R23 ;  /* 0x000000ffff067224 */ /* 0x000fe200078e0017 */
[----:B--23--:R0:W-:Y:S06]  /*04e0*/  STL [R1], R0 ;  /* 0x0000000001007387 */ /* 0x00c1ec0000100800 */
[----:B------:R-:W-:-:S07]  /*04f0*/  LEPC R20, `(.L_x_5) ;  /* 0x000000001014794e */ /* 0x000fce0000000000 */
[----:B0-----:R-:W-:Y:S05]  /*0500*/  CALL.ABS.NOINC R8 ;  /* 0x0000000008007343 */ /* 0x001fea0003c00000 */
.L_x_5:
[----:B------:R-:W0:Y:S01]  /*0510*/  LDC R3, c[0x0][0x388] ;  /* 0x0000e200ff037b82 */ /* 0x000e220000000800 */
        /* <DEDUP_REMOVED lines=11> */
.L_x_6:
        /* <DEDUP_REMOVED lines=12> */
.L_x_7:
        /* <DEDUP_REMOVED lines=12> */
.L_x_8:
        /* <DEDUP_REMOVED lines=12> */
.L_x_9:
        /* <DEDUP_REMOVED lines=12> */
.L_x_10:
        /* <DEDUP_REMOVED lines=12> */
.L_x_11:
        /* <DEDUP_REMOVED lines=12> */
.L_x_12:
        /* <DEDUP_REMOVED lines=12> */
.L_x_13:
        /* <DEDUP_REMOVED lines=12> */
.L_x_14:
        /* <DEDUP_REMOVED lines=12> */
.L_x_15:
        /* <DEDUP_REMOVED lines=12> */
.L_x_16:
[----:B------:R-:W0:Y:S01]  /*0d50*/  LDC R3, c[0x0][0x388] ;  /* 0x0000e200ff037b82 */ /* 0x000e220000000800 */
[----:B------:R-:W1:Y:S01]  /*0d60*/  LDCU.64 UR4, c[0x4][0x8] ;  /* 0x01000100ff0477ac */ /* 0x000e620008000a00 */
[----:B0-----:R-:W-:-:S06]  /*0d70*/  IMAD.WIDE R16, R3, 0x4, R16 ;  /* 0x0000000403107825 */ /* 0x001fcc00078e0210 */
[----:B------:R-:W2:Y:S01]  /*0d80*/  LDG.E R16, desc[UR36][R16.64] ;  /* 0x0000002410107981 */ /* 0x000ea2000c1e1900 */
[----:B------:R-:W0:Y:S01]  /*0d90*/  LDC.64 R2, c[0x4][R2] ;  /* 0x0100000002027b82 */ /* 0x000e220000000a00 */
[----:B-1----:R-:W-:Y:S01]  /*0da0*/  MOV R4, UR4 ;  /* 0x0000000400047c02 */ /* 0x002fe20008000f00 */
[----:B------:R-:W-:Y:S01]  /*0db0*/  IMAD.U32 R5, RZ, RZ, UR5 ;  /* 0x00000005ff057e24 */ /* 0x000fe2000f8e00ff */
[----:B------:R-:W-:Y:S01]  /*0dc0*/  MOV R7, R22 ;  /* 0x0000001600077202 */ /* 0x000fe20000000f00 */
[----:B------:R-:W-:Y:S01]  /*0dd0*/  IMAD.MOV.U32 R6, RZ, RZ, R23 ;  /* 0x000000ffff067224 */ /* 0x000fe200078e0017 */
[----:B0-2---:R1:W-:Y:S06]  /*0de0*/  STL [R1], R16 ;  /* 0x0000001001007387 */ /* 0x0053ec0000100800 */
[----:B------:R-:W-:-:S07]  /*0df0*/  LEPC R20, `(.L_x_17) ;  /* 0x000000001014794e */ /* 0x000fce0000000000 */
[----:B-1----:R-:W-:Y:S05]  /*0e00*/  CALL.ABS.NOINC R2 ;  /* 0x0000000002007343 */ /* 0x002fea0003c00000 */
.L_x_17:
[----:B------:R-:W0:Y:S01]  /*0e10*/  LDC R3, c[0x0][0x388] ;  /* 0x0000e200ff037b82 */ /* 0x000e220000000800 */
[----:B------:R-:W-:Y:S01]  /*0e20*/  ISETP.NE.AND P6, PT, R25, RZ, PT ;  /* 0x000000ff1900720c */ /* 0x000fe20003fc5270 */
[----:B0-----:R-:W-:-:S12]  /*0e30*/  IMAD R24, R3, 0x10, R24 ;  /* 0x0000001003187824 */ /* 0x001fd800078e0218 */
[----:B------:R-:W-:Y:S05]  /*0e40*/  @P6 BRA `(.L_x_18) ;  /* 0xfffffff000d46947 */ /* 0x000fea000383ffff */
[----:B------:R-:W-:Y:S05]  /*0e50*/  BSYNC.RECONVERGENT B6 ;  /* 0x0000000000067941 */ /* 0x000fea0003800200 */
.L_x_1:
[----:B------:R-:W-:-:S09]  /*0e60*/  UISETP.NE.AND UP0, UPT, UR40, URZ, UPT ;  /* 0x000000ff2800728c */ /* 0x000fd2000bf05270 */
[----:B------:R-:W-:Y:S05]  /*0e70*/  BRA.U !UP0, `(.L_x_19) ;  /* 0x0000000d08507547 */ /* 0x000fea000b800000 */
[----:B------:R-:W2:Y:S01]  /*0e80*/  LDCU UR5, c[0x0][0x2f8] ;  /* 0x00005f00ff0577ac */ /* 0x000ea20008000800 */
[----:B------:R-:W-:-:S04]  /*0e90*/  UIADD3 UR4, UPT, UPT, UR40, -0x1, URZ ;  /* 0xffffffff28047890 */ /* 0x000fc8000fffe0ff */
[----:B------:R-:W-:Y:S01]  /*0ea0*/  UISETP.GE.U32.AND UP0, UPT, UR4, 0x7, UPT ;  /* 0x000000070400788c */ /* 0x000fe2000bf06070 */
[----:B--2---:R-:W-:-:S08]  /*0eb0*/  VIADD R18, R23, -UR5 ;  /* 0x8000000517127c36 */ /* 0x004fd00008000000 */
[----:B------:R-:W-:Y:S05]  /*0ec0*/  BRA.U !UP0, `(.L_x_20) ;  /* 0x0000000508907547 */ /* 0x000fea000b800000 */
[----:B------:R-:W2:Y:S01]  /*0ed0*/  LDC.64 R16, c[0x0][0x380] ;  /* 0x0000e000ff107b82 */ /* 0x000ea20000000a00 */
[----:B------:R-:W3:Y:S02]  /*0ee0*/  LDCU UR4, c[0x0][0x388] ;  /* 0x00007100ff0477ac */ /* 0x000ee40008000800 */
[----:B---3--:R-:W-:Y:S01]  /*0ef0*/  IMAD R3, R19, UR4, R26 ;  /* 0x0000000413037c24 */ /* 0x008fe2000f8e021a */
[----:B------:R-:W-:Y:S01]  /*0f00*/  MOV R2, 0x0 ;  /* 0x0000000000027802 */ /* 0x000fe20000000f00 */
[----:B------:R-:W3:Y:S02]  /*0f10*/  LDCU.64 UR4, c[0x4][0x8] ;  /* 0x01000100ff0477ac */ /* 0x000ee40008000a00 */
[----:B--2---:R-:W-:-:S05]  /*0f20*/  IMAD.WIDE R16, R3, 0x4, R16 ;  /* 0x0000000403107825 */ /* 0x004fca00078e0210 */
[----:B0-----:R-:W2:Y:S01]  /*0f30*/  LDG.E R3, desc[UR36][R16.64] ;  /* 0x0000002410037981 */ /* 0x001ea2000c1e1900 */
[----:B------:R0:W4:Y:S01]  /*0f40*/  LDC.64 R8, c[0x4][R2] ;  /* 0x0100000002087b82 */ /* 0x0001220000000a00 */
[----:B------:R-:W-:Y:S01]  /*0f50*/  IMAD.MOV.U32 R6, RZ, RZ, R23 ;  /* 0x000000ffff067224 */ /* 0x000fe200078e0017 */
[----:B------:R-:W-:Y:S02]  /*0f60*/  MOV R7, R22 ;  /* 0x0000001600077202 */ /* 0x000fe40000000f00 */
[----:B---3--:R-:W-:Y:S01]  /*0f70*/  MOV R4, UR4 ;  /* 0x0000000400047c02 */ /* 0x008fe20008000f00 */
[----:B------:R-:W-:Y:S01]  /*0f80*/  IMAD.U32 R5, RZ, RZ, UR5 ;  /* 0x00000005ff057e24 */ /* 0x000fe2000f8e00ff */
[----:B--2-4-:R0:W-:Y:S06]  /*0f90*/  STL [R18], R3 ;  /* 0x0000000312007387 */ /* 0x0141ec0000100800 */
[----:B------:R-:W-:-:S07]  /*0fa0*/  LEPC R20, `(.L_x_21) ;  /* 0x000000001014794e */ /* 0x000fce0000000000 */
[----:B01----:R-:W-:Y:S05]  /*0fb0*/  CALL.ABS.NOINC R8 ;  /* 0x0000000008007343 */ /* 0x003fea0003c00000 */
.L_x_21:
        /* <DEDUP_REMOVED lines=12> */
.L_x_22:
        /* <DEDUP_REMOVED lines=12> */
.L_x_23:
        /* <DEDUP_REMOVED lines=12> */
.L_x_24:
        /* <DEDUP_REMOVED lines=12> */
.L_x_25:
        /* <DEDUP_REMOVED lines=12> */
.L_x_26:
        /* <DEDUP_REMOVED lines=12> */
.L_x_27:
[----:B------:R-:W0:Y:S01]  /*1440*/  LDC R3, c[0x0][0x388] ;  /* 0x0000e200ff037b82 */ /* 0x000e220000000800 */
[----:B------:R-:W1:Y:S01]  /*1450*/  LDCU.64 UR4, c[0x4][0x8] ;  /* 0x01000100ff0477ac */ /* 0x000e620008000a00 */
[----:B0-----:R-:W-:-:S06]  /*1460*/  IMAD.WIDE R16, R3, 0x4, R16 ;  /* 0x0000000403107825 */ /* 0x001fcc00078e0210 */
[----:B------:R-:W2:Y:S01]  /*1470*/  LDG.E R17, desc[UR36][R16.64] ;  /* 0x0000002410117981 */ /* 0x000ea2000c1e1900 */
[----:B------:R-:W0:Y:S01]  /*1480*/  LDC.64 R2, c[0x4][R2] ;  /* 0x0100000002027b82 */ /* 0x000e220000000a00 */
[----:B-1----:R-:W-:Y:S01]  /*1490*/  IMAD.U32 R4, RZ, RZ, UR4 ;  /* 0x00000004ff047e24 */ /* 0x002fe2000f8e00ff */
[----:B------:R-:W-:Y:S01]  /*14a0*/  MOV R6, R23 ;  /* 0x0000001700067202 */ /* 0x000fe20000000f00 */
[----:B------:R-:W-:Y:S02]  /*14b0*/  IMAD.U32 R5, RZ, RZ, UR5 ;  /* 0x00000005ff057e24 */ /* 0x000fe4000f8e00ff */
[----:B------:R-:W-:Y:S01]  /*14c0*/  IMAD.MOV.U32 R7, RZ, RZ, R22 ;  /* 0x000000ffff077224 */ /* 0x000fe200078e0016 */
[----:B0-2---:R1:W-:Y:S06]  /*14d0*/  STL [R18], R17 ;  /* 0x0000001112007387 */ /* 0x0053ec0000100800 */
[----:B------:R-:W-:-:S07]  /*14e0*/  LEPC R20, `(.L_x_28) ;  /* 0x000000001014794e */ /* 0x000fce0000000000 */
[----:B-1----:R-:W-:Y:S05]  /*14f0*/  CALL.ABS.NOINC R2 ;  /* 0x0000000002007343 */ /* 0x002fea0003c00000 */
.L_x_28:
[----:B------:R-:W-:-:S07]  /*1500*/  VIADD R19, R19, 0x8 ;  /* 0x0000000813137836 */ /* 0x000fce0000000000 */
.L_x_20:
[----:B------:R-:W-:-:S09]  /*1510*/  UISETP.NE.AND UP0, UPT, UR38, URZ, UPT ;  /* 0x000000ff2600728c */ /* 0x000fd2000bf05270 */
[----:B------:R-:W-:Y:S05]  /*1520*/  BRA.U !UP0, `(.L_x_19) ;  /* 0x0000000508a47547 */ /* 0x000fea000b800000 */
[----:B------:R-:W-:-:S04]  /*1530*/  UIADD3 UR4, UPT, UPT, UR38, -0x1, URZ ;  /* 0xffffffff26047890 */ /* 0x000fc8000fffe0ff */
[----:B------:R-:W-:-:S09]  /*1540*/  UISETP.GE.U32.AND UP0, UPT, UR4, 0x3, UPT ;  /* 0x000000030400788c */ /* 0x000fd2000bf06070 */
        /* <DEDUP_REMOVED lines=16> */
.L_x_30:
[----:B------:R-:W0:Y:S01]  /*1650*/  LDC R3, c[0x0][0x388] ;  /* 0x0000e200ff037b82 */ /* 0x000e220000000800 */
[----:B------:R-:W1:Y:S01]  /*1660*/  LDCU.64 UR4, c[0x4][0x8] ;  /* 0x01000100ff0477ac */ /* 0x000e620008000a00 */
[----:B0-----:R-:W-:-:S05]  /*1670*/  IMAD.WIDE R16, R3, 0x4, R16 ;  /* 0x0000000403107825 */ /* 0x001fca00078e0210 */
[----:B------:R-:W2:Y:S01]  /*1680*/  LDG.E R3, desc[UR36][R16.64] ;  /* 0x0000002410037981 */ /* 0x000ea2000c1e1900 */
[----:B------:R0:W3:Y:S01]  /*1690*/  LDC.64 R8, c[0x4][R2] ;  /* 0x0100000002087b82 */ /* 0x0000e20000000a00 */
[----:B-1----:R-:W-:Y:S01]  /*16a0*/  IMAD.U32 R4, RZ, RZ, UR4 ;  /* 0x00000004ff047e24 */ /* 0x002fe2000f8e00ff */
[----:B------:R-:W-:Y:S01]  /*16b0*/  MOV R5, UR5 ;  /* 0x0000000500057c02 */ /* 0x000fe20008000f00 */
[----:B------:R-:W-:Y:S01]  /*16c0*/  IMAD.MOV.U32 R6, RZ, RZ, R23 ;  /* 0x000000ffff067224 */ /* 0x000fe200078e0017 */
[----:B------:R-:W-:Y:S01]  /*16d0*/  MOV R7, R22 ;  /* 0x0000001600077202 */ /* 0x000fe20000000f00 */
[----:B--23--:R0:W-:Y:S06]  /*16e0*/  STL [R18], R3 ;  /* 0x0000000312007387 */ /* 0x00c1ec0000100800 */
[----:B------:R-:W-:-:S07]  /*16f0*/  LEPC R20, `(.L_x_31) ;  /* 0x000000001014794e */ /* 0x000fce0000000000 */
[----:B0-----:R-:W-:Y:S05]  /*1700*/  CALL.ABS.NOINC R8 ;  /* 0x0000000008007343 */ /* 0x001fea0003c00000 */
.L_x_31:
        /* <DEDUP_REMOVED lines=12> */
.L_x_32:
[----:B------:R-:W0:Y:S01]  /*17d0*/  LDC R3, c[0x0][0x388] ;  /* 0x0000e200ff037b82 */ /* 0x000e220000000800 */
[----:B------:R-:W1:Y:S01]  /*17e0*/  LDCU.64 UR4, c[0x4][0x8] ;  /* 0x01000100ff0477ac */ /* 0x000e620008000a00 */
[----:B0-----:R-:W-:-:S06]  /*17f0*/  IMAD.WIDE R16, R3, 0x4, R16 ;  /* 0x0000000403107825 */ /* 0x001fcc00078e0210 */
[----:B------:R-:W2:Y:S01]  /*1800*/  LDG.E R17, desc[UR36][R16.64] ;  /* 0x0000002410117981 */ /* 0x000ea2000c1e1900 */
[----:B------:R-:W0:Y:S01]  /*1810*/  LDC.64 R2, c[0x4][R2] ;  /* 0x0100000002027b82 */ /* 0x000e220000000a00 */
[----:B-1----:R-:W-:Y:S01]  /*1820*/  IMAD.U32 R4, RZ, RZ, UR4 ;  /* 0x00000004ff047e24 */ /* 0x002fe2000f8e00ff */
[----:B------:R-:W-:Y:S01]  /*1830*/  MOV R5, UR5 ;  /* 0x0000000500057c02 */ /* 0x000fe20008000f00 */
[----:B------:R-:W-:Y:S01]  /*1840*/  IMAD.MOV.U32 R6, RZ, RZ, R23 ;  /* 0x000000ffff067224 */ /* 0x000fe200078e0017 */
[----:B------:R-:W-:Y:S01]  /*1850*/  MOV R7, R22 ;  /* 0x0000001600077202 */ /* 0x000fe20000000f00 */
[----:B0-2---:R1:W-:Y:S06]  /*1860*/  STL [R18], R17 ;  /* 0x0000001112007387 */ /* 0x0053ec0000100800 */
[----:B------:R-:W-:-:S07]  /*1870*/  LEPC R20, `(.L_x_33) ;  /* 0x000000001014794e */ /* 0x000fce0000000000 */
[----:B-1----:R-:W-:Y:S05]  /*1880*/  CALL.ABS.NOINC R2 ;  /* 0x0000000002007343 */ /* 0x002fea0003c00000 */
.L_x_33:
[----:B------:R-:W-:-:S07]  /*1890*/  VIADD R19, R19, 0x4 ;  /* 0x0000000413137836 */ /* 0x000fce0000000000 */
.L_x_29:
[----:B------:R-:W2:Y:S02]  /*18a0*/  LDC R24, c[0x0][0x394] ;  /* 0x0000e500ff187b82 */ /* 0x000ea40000000800 */
[----:B--2---:R-:W-:-:S13]  /*18b0*/  LOP3.LUT P0, R24, R24, 0x3, RZ, 0xc0, !PT ;  /* 0x0000000318187812 */ /* 0x004fda000780c0ff */
[----:B------:R-:W-:Y:S05]  /*18c0*/  @!P0 BRA `(.L_x_19) ;  /* 0x0000000000bc8947 */ /* 0x000fea0003800000 */
        /* <DEDUP_REMOVED lines=8> */
[----:B------:R-:W-:Y:S01]  /*1950*/  ISETP.NE.AND P0, PT, R24, 0x1, PT ;  /* 0x000000011800780c */ /* 0x000fe20003f05270 */
[----:B------:R-:W-:Y:S01]  /*1960*/  IMAD.MOV.U32 R7, RZ, RZ, R22 ;  /* 0x000000ffff077224 */ /* 0x000fe200078e0016 */
[----:B------:R-:W-:Y:S02]  /*1970*/  MOV R6, R23 ;  /* 0x0000001700067202 */ /* 0x000fe40000000f00 */
[----:B------:R-:W-:Y:S02]  /*1980*/  P2R R0, PR, RZ, 0x1 ;  /* 0x00000001ff007803 */ /* 0x000fe40000000000 */
[----:B---3--:R-:W-:Y:S01]  /*1990*/  MOV R4, UR4 ;  /* 0x0000000400047c02 */ /* 0x008fe20008000f00 */
[----:B------:R-:W-:Y:S01]  /*19a0*/  IMAD.U32 R5, RZ, RZ, UR5 ;  /* 0x00000005ff057e24 */ /* 0x000fe2000f8e00ff */
[----:B--2-4-:R0:W-:Y:S06]  /*19b0*/  STL [R18], R3 ;  /* 0x0000000312007387 */ /* 0x0141ec0000100800 */
[----:B------:R-:W-:-:S07]  /*19c0*/  LEPC R20, `(.L_x_34) ;  /* 0x000000001014794e */ /* 0x000fce0000000000 */
[----:B01----:R-:W-:Y:S05]  /*19d0*/  CALL.ABS.NOINC R8 ;  /* 0x0000000008007343 */ /* 0x003fea0003c00000 */
.L_x_34:
[----:B------:R-:W-:-:S13]  /*19e0*/  ISETP.NE.AND P6, PT, R24, 0x1, PT ;  /* 0x000000011800780c */ /* 0x000fda0003fc5270 */
[----:B------:R-:W-:Y:S05]  /*19f0*/  @!P6 BRA `(.L_x_19) ;  /* 0x000000000070e947 */ /* 0x000fea0003800000 */
[----:B------:R-:W0:Y:S01]  /*1a00*/  LDC R3, c[0x0][0x388] ;  /* 0x0000e200ff037b82 */ /* 0x000e220000000800 */
[----:B------:R-:W1:Y:S01]  /*1a10*/  LDCU.64 UR4, c[0x4][0x8] ;  /* 0x01000100ff0477ac */ /* 0x000e620008000a00 */
[----:B0-----:R-:W-:-:S05]  /*1a20*/  IMAD.WIDE R16, R3, 0x4, R16 ;  /* 0x0000000403107825 */ /* 0x001fca00078e0210 */
[----:B------:R-:W2:Y:S01]  /*1a30*/  LDG.E R3, desc[UR36][R16.64] ;  /* 0x0000002410037981 */ /* 0x000ea2000c1e1900 */
[----:B------:R0:W3:Y:S01]  /*1a40*/  LDC.64 R8, c[0x4][R2] ;  /* 0x0100000002087b82 */ /* 0x0000e20000000a00 */
[----:B------:R-:W-:Y:S01]  /*1a50*/  ISETP.NE.AND P0, PT, R24, 0x2, PT ;  /* 0x000000021800780c */ /* 0x000fe20003f05270 */
[----:B-1----:R-:W-:Y:S01]  /*1a60*/  IMAD.U32 R5, RZ, RZ, UR5 ;  /* 0x00000005ff057e24 */ /* 0x002fe2000f8e00ff */
[----:B------:R-:W-:Y:S01]  /*1a70*/  MOV R4, UR4 ;  /* 0x0000000400047c02 */ /* 0x000fe20008000f00 */
[----:B------:R-:W-:Y:S01]  /*1a80*/  IMAD.MOV.U32 R7, RZ, RZ, R22 ;  /* 0x000000ffff077224 */ /* 0x000fe200078e0016 */
[----:B------:R-:W-:Y:S02]  /*1a90*/  P2R R19, PR, RZ, 0x1 ;  /* 0x00000001ff137803 */ /* 0x000fe40000000000 */
[----:B------:R-:W-:Y:S01]  /*1aa0*/  MOV R6, R23 ;  /* 0x0000001700067202 */ /* 0x000fe20000000f00 */
[----:B--23--:R0:W-:Y:S06]  /*1ab0*/  STL [R18], R3 ;  /* 0x0000000312007387 */ /* 0x00c1ec0000100800 */
[----:B------:R-:W-:-:S07]  /*1ac0*/  LEPC R20, `(.L_x_35) ;  /* 0x000000001014794e */ /* 0x000fce0000000000 */
[----:B0-----:R-:W-:Y:S05]  /*1ad0*/  CALL.ABS.NOINC R8 ;  /* 0x0000000008007343 */ /* 0x001fea0003c00000 */
.L_x_35:
[----:B------:R-:W-:-:S13]  /*1ae0*/  ISETP.NE.AND P6, PT, R19, RZ, PT ;  /* 0x000000ff1300720c */ /* 0x000fda0003fc5270 */
[----:B------:R-:W-:Y:S05]  /*1af0*/  @!P6 BRA `(.L_x_19) ;  /* 0x000000000030e947 */ /* 0x000fea0003800000 */
        /* <DEDUP_REMOVED lines=12> */
.L_x_19:
[----:B------:R-:W-:Y:S01]  /*1bc0*/  MOV R0, 0x0 ;  /* 0x0000000000007802 */ /* 0x000fe20000000f00 */
[----:B------:R-:W2:Y:S01]  /*1bd0*/  LDCU.64 UR4, c[0x4][0x10] ;  /* 0x01000200ff0477ac */ /* 0x000ea20008000a00 */
[----:B------:R-:W-:Y:S02]  /*1be0*/  CS2R R6, SRZ ;  /* 0x0000000000067805 */ /* 0x000fe4000001ff00 */
[----:B------:R3:W4:Y:S01]  /*1bf0*/  LDC.64 R2, c[0x4][R0] ;  /* 0x0100000000027b82 */ /* 0x0007220000000a00 */
[----:B--2---:R-:W-:Y:S01]  /*1c00*/  MOV R4, UR4 ;  /* 0x0000000400047c02 */ /* 0x004fe20008000f00 */
[----:B---3--:R-:W-:-:S07]  /*1c10*/  IMAD.U32 R5, RZ, RZ, UR5 ;  /* 0x00000005ff057e24 */ /* 0x008fce000f8e00ff */
[----:B------:R-:W-:-:S07]  /*1c20*/  LEPC R20, `(.L_x_36) ;  /* 0x000000001014794e */ /* 0x000fce0000000000 */
[----:B01--4-:R-:W-:Y:S05]  /*1c30*/  CALL.ABS.NOINC R2 ;  /* 0x0000000002007343 */ /* 0x013fea0003c00000 */
.L_x_36:
[----:B------:R-:W0:Y:S01]  /*1c40*/  LDCU UR4, c[0x0][0x390] ;  /* 0x00007200ff0477ac */ /* 0x000e220008000800 */
[----:B------:R-:W-:-:S04]  /*1c50*/  IADD3 R26, PT, PT, R26, 0x1, RZ ;  /* 0x000000011a1a7810 */ /* 0x000fc80007ffe0ff */
[----:B0-----:R-:W-:-:S13]  /*1c60*/  ISETP.NE.AND P0, PT, R26, UR4, PT ;  /* 0x000000041a007c0c */ /* 0x001fda000bf05270 */
[----:B------:R-:W-:Y:S05]  /*1c70*/  @!P0 EXIT ;  /* 0x000000000000894d */ /* 0x000fea0003800000 */
[----:B------:R-:W-:Y:S05]  /*1c80*/  BRA `(.L_x_37) ;  /* 0xffffffe400207947 */ /* 0x000fea000383ffff */
.L_x_0:
[C---:B------:R-:W-:Y:S02]  /*1c90*/  ISETP.GE.U32.AND P0, PT, R17.reuse, 0x4, PT ;  /* 0x000000041100780c */ /* 0x040fe40003f06070 */
[----:B------:R-:W-:-:S11]  /*1ca0*/  LOP3.LUT R18, R17, 0x3, RZ, 0xc0, !PT ;  /* 0x0000000311127812 */ /* 0x000fd600078ec0ff */
[----:B------:R-:W-:Y:S05]  /*1cb0*/  @!P0 BRA `(.L_x_38) ;  /* 0x0000000000988947 */ /* 0x000fea0003800000 */
[----:B------:R-:W-:Y:S01]  /*1cc0*/  BSSY.RECONVERGENT B6, `(.L_x_38) ;  /* 0x0000025000067945 */ /* 0x000fe20003800200 */
[----:B------:R-:W-:Y:S01]  /*1cd0*/  LOP3.LUT R17, R17, 0x7ffffffc, RZ, 0xc0, !PT ;  /* 0x7ffffffc11117812 */ /* 0x000fe200078ec0ff */
[----:B------:R-:W-:-:S07]  /*1ce0*/  IMAD.MOV.U32 R16, RZ, RZ, RZ ;  /* 0x000000ffff107224 */ /* 0x000fce00078e00ff */
.L_x_43:
[----:B------:R-:W-:Y:S01]  /*1cf0*/  MOV R2, 0x0 ;  /* 0x0000000000027802 */ /* 0x000fe20000000f00 */
[----:B------:R-:W0:Y:S01]  /*1d00*/  LDCU.64 UR4, c[0x4][0x10] ;  /* 0x01000200ff0477ac */ /* 0x000e220008000a00 */
[----:B------:R-:W-:Y:S02]  /*1d10*/  IADD3 R16, PT, PT, R16, 0x4, RZ ;  /* 0x0000000410107810 */ /* 0x000fe40007ffe0ff */
[----:B------:R-:W-:Y:S01]  /*1d20*/  CS2R R6, SRZ ;  /* 0x0000000000067805 */ /* 0x000fe2000001ff00 */
[----:B------:R1:W2:Y:S01]  /*1d30*/  LDC.64 R8, c[0x4][R2] ;  /* 0x0100000002087b82 */ /* 0x0002a20000000a00 */
[----:B------:R-:W-:-:S04]  /*1d40*/  ISETP.NE.AND P0, PT, R16, R17, PT ;  /* 0x000000111000720c */ /* 0x000fc80003f05270 */
[----:B------:R-:W-:Y:S01]  /*1d50*/  P2R R19, PR, RZ, 0x1 ;  /* 0x00000001ff137803 */ /* 0x000fe20000000000 */
[----:B0-----:R-:W-:Y:S01]  /*1d60*/  IMAD.U32 R4, RZ, RZ, UR4 ;  /* 0x00000004ff047e24 */ /* 0x001fe2000f8e00ff */
[----:B-1----:R-:W-:-:S07]  /*1d70*/  MOV R5, UR5 ;  /* 0x0000000500057c02 */ /* 0x002fce0008000f00 */
[----:B------:R-:W-:-:S07]  /*1d80*/  LEPC R20, `(.L_x_39) ;  /* 0x000000001014794e */ /* 0x000fce0000000000 */
[----:B--2---:R-:W-:Y:S05]  /*1d90*/  CALL.ABS.NOINC R8 ;  /* 0x0000000008007343 */ /* 0x004fea0003c00000 */
.L_x_39:
[----:B------:R0:W1:Y:S01]  /*1da0*/  LDC.64 R8, c[0x4][R2] ;  /* 0x0100000002087b82 */ /* 0x0000620000000a00 */
[----:B------:R-:W2:Y:S01]  /*1db0*/  LDCU.64 UR4, c[0x4][0x10] ;  /* 0x01000200ff0477ac */ /* 0x000ea20008000a00 */
[----:B------:R-:W-:Y:S01]  /*1dc0*/  CS2R R6, SRZ ;  /* 0x0000000000067805 */ /* 0x000fe2000001ff00 */
[----:B--2---:R-:W-:Y:S01]  /*1dd0*/  IMAD.U32 R4, RZ, RZ, UR4 ;  /* 0x00000004ff047e24 */ /* 0x004fe2000f8e00ff */
[----:B0-----:R-:W-:-:S07]  /*1de0*/  MOV R5, UR5 ;  /* 0x0000000500057c02 */ /* 0x001fce0008000f00 */
[----:B------:R-:W-:-:S07]  /*1df0*/  LEPC R20, `(.L_x_40) ;  /* 0x000000001014794e */ /* 0x000fce0000000000 */
[----:B-1----:R-:W-:Y:S05]  /*1e00*/  CALL.ABS.NOINC R8 ;  /* 0x0000000008007343 */ /* 0x002fea0003c00000 */
.L_x_40:
[----:B------:R0:W1:Y:S01]  /*1e10*/  LDC.64 R8, c[0x4][R2] ;  /* 0x0100000002087b82 */ /* 0x0000620000000a00 */
[----:B------:R-:W2:Y:S01]  /*1e20*/  LDCU.64 UR4, c[0x4][0x10] ;  /* 0x01000200ff0477ac */ /* 0x000ea20008000a00 */
[----:B------:R-:W-:Y:S01]  /*1e30*/  CS2R R6, SRZ ;  /* 0x0000000000067805 */ /* 0x000fe2000001ff00 */
[----:B--2---:R-:W-:Y:S01]  /*1e40*/  IMAD.U32 R4, RZ, RZ, UR4 ;  /* 0x00000004ff047e24 */ /* 0x004fe2000f8e00ff */
[----:B0-----:R-:W-:-:S07]  /*1e50*/  MOV R5, UR5 ;  /* 0x0000000500057c02 */ /* 0x001fce0008000f00 */
[----:B------:R-:W-:-:S07]  /*1e60*/  LEPC R20, `(.L_x_41) ;  /* 0x000000001014794e */ /* 0x000fce0000000000 */
[----:B-1----:R-:W-:Y:S05]  /*1e70*/  CALL.ABS.NOINC R8 ;  /* 0x0000000008007343 */ /* 0x002fea0003c00000 */
.L_x_41:
[----:B------:R-:W0:Y:S01]  /*1e80*/  LDC.64 R2, c[0x4][R2] ;  /* 0x0100000002027b82 */ /* 0x000e220000000a00 */
[----:B------:R-:W1:Y:S01]  /*1e90*/  LDCU.64 UR4, c[0x4][0x10] ;  /* 0x01000200ff0477ac */ /* 0x000e620008000a00 */
[----:B------:R-:W-:Y:S01]  /*1ea0*/  CS2R R6, SRZ ;  /* 0x0000000000067805 */ /* 0x000fe2000001ff00 */
[----:B-1----:R-:W-:Y:S01]  /*1eb0*/  IMAD.U32 R4, RZ, RZ, UR4 ;  /* 0x00000004ff047e24 */ /* 0x002fe2000f8e00ff */
[----:B------:R-:W-:-:S07]  /*1ec0*/  MOV R5, UR5 ;  /* 0x0000000500057c02 */ /* 0x000fce0008000f00 */
[----:B------:R-:W-:-:S07]  /*1ed0*/  LEPC R20, `(.L_x_42) ;  /* 0x000000001014794e */ /* 0x000fce0000000000 */
[----:B0-----:R-:W-:Y:S05]  /*1ee0*/  CALL.ABS.NOINC R2 ;  /* 0x0000000002007343 */ /* 0x001fea0003c00000 */
.L_x_42:
[----:B------:R-:W-:-:S13]  /*1ef0*/  ISETP.NE.AND P6, PT, R19, RZ, PT ;  /* 0x000000ff1300720c */ /* 0x000fda0003fc5270 */
[----:B------:R-:W-:Y:S05]  /*1f00*/  @P6 BRA `(.L_x_43) ;  /* 0xfffffffc00786947 */ /* 0x000fea000383ffff */
[----:B------:R-:W-:Y:S05]  /*1f10*/  BSYNC.RECONVERGENT B6 ;  /* 0x0000000000067941 */ /* 0x000fea0003800200 */
.L_x_38:
[----:B------:R-:W-:-:S13]  /*1f20*/  ISETP.NE.AND P0, PT, R18, RZ, PT ;  /* 0x000000ff1200720c */ /* 0x000fda0003f05270 */
[----:B------:R-:W-:Y:S05]  /*1f30*/  @!P0 EXIT ;  /* 0x000000000000894d */ /* 0x000fea0003800000 */
[----:B------:R-:W-:-:S07]  /*1f40*/  IMAD.MOV.U32 R17, RZ, RZ, RZ ;  /* 0x000000ffff117224 */ /* 0x000fce00078e00ff */
.L_x_45:
        /* <DEDUP_REMOVED lines=11> */
.L_x_44:
[----:B------:R-:W-:-:S13]  /*2000*/  ISETP.NE.AND P6, PT, R16, RZ, PT ;  /* 0x000000ff1000720c */ /* 0x000fda0003fc5270 */
[----:B------:R-:W-:Y:S05]  /*2010*/  @P6 BRA `(.L_x_45) ;  /* 0xfffffffc00cc6947 */ /* 0x000fea000383ffff */
[----:B------:R-:W-:Y:S05]  /*2020*/  EXIT ;  /* 0x000000000000794d */ /* 0x000fea0003800000 */
.L_x_46:
[----:B------:R-:W-:-:S00]  /*2030*/  BRA `(.L_x_46) ;  /* 0xfffffffc00fc7947 */ /* 0x000fc0000383ffff */
[----:B------:R-:W-:-:S00]  /*2040*/  NOP ;  /* 0x0000000000007918 */ /* 0x000fc00000000000 */
        /* <DEDUP_REMOVED lines=11> */
.L_x_92:


//--------------------- .text._Z11printGPUArrPii  --------------------------
	.section	.text._Z11printGPUArrPii,"ax",@progbits
	.align	128
        .global         _Z11printGPUArrPii
        .type           _Z11printGPUArrPii,@function
        .size           _Z11printGPUArrPii,(.L_x_93 - _Z11printGPUArrPii)
        .other          _Z11printGPUArrPii,@"STO_CUDA_ENTRY STV_DEFAULT"
_Z11printGPUArrPii:
.text._Z11printGPUArrPii:
[----:B------:R-:W0:Y:S01]  /*0000*/  LDC R1, c[0x0][0x37c] ;  /* 0x0000df00ff017b82 */ /* 0x000e220000000800 */
[----:B------:R-:W1:Y:S01]  /*0010*/  LDCU UR4, c[0x0][0x388] ;  /* 0x00007100ff0477ac */ /* 0x000e620008000800 */
[----:B0-----:R-:W-:Y:S01]  /*0020*/  VIADD R1, R1, 0xfffffff8 ;  /* 0xfffffff801017836 */ /* 0x001fe20000000000 */
[----:B------:R-:W0:Y:S01]  /*0030*/  LDCU UR5, c[0x0][0x2f8] ;  /* 0x00005f00ff0577ac */ /* 0x000e220008000800 */
[----:B------:R-:W2:Y:S01]  /*0040*/  LDCU UR6, c[0x0][0x2fc] ;  /* 0x00005f80ff0677ac */ /* 0x000ea20008000800 */
[----:B-1----:R-:W-:Y:S02]  /*0050*/  UISETP.GE.AND UP0, UPT, UR4, 0x1, UPT ;  /* 0x000000010400788c */ /* 0x002fe4000bf06270 */
[----:B0-----:R-:W-:-:S05]  /*0060*/  IADD3 R18, P0, PT, R1, UR5, RZ ;  /* 0x0000000501127c10 */ /* 0x001fca000ff1e0ff */
[----:B--2---:R-:W-:Y:S02]  /*0070*/  IMAD.X R2, RZ, RZ, UR6, P0 ;  /* 0x00000006ff027e24 */ /* 0x004fe400080e06ff */
[----:B------:R-:W-:Y:S06]  /*0080*/  BRA.U !UP0, `(.L_x_47) ;  /* 0x00000015087c7547 */ /* 0x000fec000b800000 */
[----:B------:R-:W-:Y:S01]  /*0090*/  UISETP.GE.U32.AND UP0, UPT, UR4, 0x10, UPT ;  /* 0x000000100400788c */ /* 0x000fe2000bf06070 */
[----:B------:R-:W-:Y:S01]  /*00a0*/  HFMA2 R19, -RZ, RZ, 0, 0 ;  /* 0x00000000ff137431 */ /* 0x000fe200000001ff */
[----:B------:R-:W0:Y:S01]  /*00b0*/  LDCU.64 UR36, c[0x0][0x358] ;  /* 0x00006b00ff2477ac */ /* 0x000e220008000a00 */
[----:B------:R-:W-:-:S06]  /*00c0*/  ULOP3.LUT UR38, UR4, 0xf, URZ, 0xc0, !UPT ;  /* 0x0000000f04267892 */ /* 0x000fcc000f8ec0ff */
[----:B------:R-:W-:Y:S06]  /*00d0*/  BRA.U !UP0, `(.L_x_48) ;  /* 0x0000000908cc7547 */ /* 0x000fec000b800000 */
[----:B------:R-:W1:Y:S01]  /*00e0*/  LDCU.64 UR6, c[0x0][0x380] ;  /* 0x00007000ff0677ac */ /* 0x000e620008000a00 */
[----:B------:R-:W-:Y:S01]  /*00f0*/  BSSY.RECONVERGENT B6, `(.L_x_48) ;  /* 0x00000b1000067945 */ /* 0x000fe20003800200 */
[----:B------:R-:W-:-:S04]  /*0100*/  ULOP3.LUT UR4, UR4, 0x7ffffff0, URZ, 0xc0, !UPT ;  /* 0x7ffffff004047892 */ /* 0x000fc8000f8ec0ff */
[----:B------:R-:W-:Y:S02]  /*0110*/  UIADD3 UR8, UPT, UPT, -UR4, URZ, URZ ;  /* 0x000000ff04087290 */ /* 0x000fe4000fffe1ff */
[----:B------:R-:W-:-:S04]  /*0120*/  IMAD.U32 R19, RZ, RZ, UR4 ;  /* 0x00000004ff137e24 */ /* 0x000fc8000f8e00ff */
[----:B------:R-:W-:Y:S01]  /*0130*/  IMAD.U32 R23, RZ, RZ, UR8 ;  /* 0x00000008ff177e24 */ /* 0x000fe2000f8e00ff */
[----:B-1----:R-:W-:-:S04]  /*0140*/  UIADD3 UR5, UP0, UPT, UR6, 0x20, URZ ;  /* 0x0000002006057890 */ /* 0x002fc8000ff1e0ff */
[----:B------:R-:W-:Y:S02]  /*0150*/  UIADD3.X UR6, UPT, UPT, URZ, UR7, URZ, UP0, !UPT ;  /* 0x00000007ff067290 */ /* 0x000fe400087fe4ff */
[----:B------:R-:W-:-:S04]  /*0160*/  MOV R16, UR5 ;  /* 0x0000000500107c02 */ /* 0x000fc80008000f00 */
[----:B------:R-:W-:-:S07]  /*0170*/  IMAD.U32 R17, RZ, RZ, UR6 ;  /* 0x00000006ff117e24 */ /* 0x000fce000f8e00ff */
.L_x_65:
[----:B0-----:R-:W2:Y:S01]  /*0180*/  LDG.E R0, desc[UR36][R16.64+-0x20] ;  /* 0xffffe02410007981 */ /* 0x001ea2000c1e1900 */
[----:B------:R-:W-:Y:S01]  /*0190*/  MOV R22, 0x0 ;  /* 0x0000000000167802 */ /* 0x000fe20000000f00 */
[----:B------:R-:W0:Y:S01]  /*01a0*/  LDCU.64 UR4, c[0x4][0x8] ;  /* 0x01000100ff0477ac */ /* 0x000e220008000a00 */
[----:B------:R-:W-:Y:S01]  /*01b0*/  VIADD R23, R23, 0x10 ;  /* 0x0000001017177836 */ /* 0x000fe20000000000 */
[----:B------:R-:W-:Y:S01]  /*01c0*/  MOV R7, R2 ;  /* 0x0000000200077202 */ /* 0x000fe20000000f00 */
[----:B------:R1:W3:Y:S01]  /*01d0*/  LDC.64 R8, c[0x4][R22] ;  /* 0x0100000016087b82 */ /* 0x0002e20000000a00 */
[----:B------:R-:W-:Y:S02]  /*01e0*/  IMAD.MOV.U32 R6, RZ, RZ, R18 ;  /* 0x000000ffff067224 */ /* 0x000fe400078e0012 */
[----:B------:R-:W-:-:S04]  /*01f0*/  ISETP.NE.AND P0, PT, R23, RZ, PT ;  /* 0x000000ff1700720c */ /* 0x000fc80003f05270 */
[----:B------:R-:W-:Y:S02]  /*0200*/  P2R R24, PR, RZ, 0x1 ;  /* 0x00000001ff187803 */ /* 0x000fe40000000000 */
[----:B0-----:R-:W-:Y:S01]  /*0210*/  MOV R4, UR4 ;  /* 0x0000000400047c02 */ /* 0x001fe20008000f00 */
[----:B------:R-:W-:Y:S01]  /*0220*/  IMAD.U32 R5, RZ, RZ, UR5 ;  /* 0x00000005ff057e24 */ /* 0x000fe2000f8e00ff */
[----:B--23--:R1:W-:Y:S06]  /*0230*/  STL [R1], R0 ;  /* 0x0000000001007387 */ /* 0x00c3ec0000100800 */
[----:B------:R-:W-:-:S07]  /*0240*/  LEPC R20, `(.L_x_49) ;  /* 0x000000001014794e */ /* 0x000fce0000000000 */
[----:B-1----:R-:W-:Y:S05]  /*0250*/  CALL.ABS.NOINC R8 ;  /* 0x0000000008007343 */ /* 0x002fea0003c00000 */
.L_x_49:
[----:B------:R-:W2:Y:S01]  /*0260*/  LDG.E R0, desc[UR36][R16.64+-0x1c] ;  /* 0xffffe42410007981 */ /* 0x000ea2000c1e1900 */
[----:B------:R0:W1:Y:S01]  /*0270*/  LDC.64 R8, c[0x4][R22] ;  /* 0x0100000016087b82 */ /* 0x0000620000000a00 */
[----:B------:R-:W3:Y:S01]  /*0280*/  LDCU.64 UR4, c[0x4][0x8] ;  /* 0x01000100ff0477ac */ /* 0x000ee20008000a00 */
[----:B------:R-:W-:Y:S01]  /*0290*/  MOV R6, R18 ;  /* 0x0000001200067202 */ /* 0x000fe20000000f00 */
[----:B------:R-:W-:Y:S02]  /*02a0*/  IMAD.MOV.U32 R7, RZ, RZ, R2 ;  /* 0x000000ffff077224 */ /* 0x000fe400078e0002 */
[----:B---3--:R-:W-:Y:S02]  /*02b0*/  IMAD.U32 R4, RZ, RZ, UR4 ;  /* 0x00000004ff047e24 */ /* 0x008fe4000f8e00ff */
[----:B------:R-:W-:Y:S01]  /*02c0*/  IMAD.U32 R5, RZ, RZ, UR5 ;  /* 0x00000005ff057e24 */ /* 0x000fe2000f8e00ff */
[----:B-12---:R0:W-:Y:S06]  /*02d0*/  STL [R1], R0 ;  /* 0x0000000001007387 */ /* 0x0061ec0000100800 */
[----:B------:R-:W-:-:S07]  /*02e0*/  LEPC R20, `(.L_x_50) ;  /* 0x000000001014794e */ /* 0x000fce0000000000 */
[----:B0-----:R-:W-:Y:S05]  /*02f0*/  CALL.ABS.NOINC R8 ;  /* 0x0000000008007343 */ /* 0x001fea0003c00000 */
.L_x_50:
[----:B------:R-:W2:Y:S01]  /*0300*/  LDG.E R0, desc[UR36][R16.64+-0x18] ;  /* 0xffffe82410007981 */ /* 0x000ea2000c1e1900 */
[----:B------:R0:W1:Y:S01]  /*0310*/  LDC.64 R8, c[0x4][R22] ;  /* 0x0100000016087b82 */ /* 0x0000620000000a00 */
[----:B------:R-:W3:Y:S01]  /*0320*/  LDCU.64 UR4, c[0x4][0x8] ;  /* 0x01000100ff0477ac */ /* 0x000ee20008000a00 */
[----:B------:R-:W-:Y:S02]  /*0330*/  IMAD.MOV.U32 R6, RZ, RZ, R18 ;  /* 0x000000ffff067224 */ /* 0x000fe400078e0012 */
[----:B------:R-:W-:Y:S02]  /*0340*/  IMAD.MOV.U32 R7, RZ, RZ, R2 ;  /* 0x000000ffff077224 */ /* 0x000fe400078e0002 */
[----:B---3--:R-:W-:Y:S01]  /*0350*/  IMAD.U32 R4, RZ, RZ, UR4 ;  /* 0x00000004ff047e24 */ /* 0x008fe2000f8e00ff */
[----:B------:R-:W-:Y:S01]  /*0360*/  MOV R5, UR5 ;  /* 0x0000000500057c02 */ /* 0x000fe20008000f00 */
[----:B-12---:R0:W-:Y:S06]  /*0370*/  STL [R1], R0 ;  /* 0x0000000001007387 */ /* 0x0061ec0000100800 */
[----:B------:R-:W-:-:S07]  /*0380*/  LEPC R20, `(.L_x_51) ;  /* 0x000000001014794e */ /* 0x000fce0000000000 */
[----:B0-----:R-:W-:Y:S05]  /*0390*/  CALL.ABS.NOINC R8 ;  /* 0x0000000008007343 */ /* 0x001fea0003c00000 */
.L_x_51:
[----:B------:R-:W2:Y:S01]  /*03a0*/  LDG.E R0, desc[UR36][R16.64+-0x14] ;  /* 0xffffec2410007981 */ /* 0x000ea2000c1e1900 */
[----:B------:R0:W1:Y:S01]  /*03b0*/  LDC.64 R8, c[0x4][R22] ;  /* 0x0100000016087b82 */ /* 0x0000620000000a00 */
[----:B------:R-:W3:Y:S01]  /*03c0*/  LDCU.64 UR4, c[0x4][0x8] ;  /* 0x01000100ff0477ac */ /* 0x000ee20008000a00 */
[----:B------:R-:W-:Y:S01]  /*03d0*/  IMAD.MOV.U32 R6, RZ, RZ, R18 ;  /* 0x000000ffff067224 */ /* 0x000fe200078e0012 */
[----:B------:R-:W-:Y:S02]  /*03e0*/  MOV R7, R2 ;  /* 0x0000000200077202 */ /* 0x000fe40000000f00 */
[----:B---3--:R-:W-:Y:S01]  /*03f0*/  MOV R4, UR4 ;  /* 0x0000000400047c02 */ /* 0x008fe20008000f00 */
[----:B------:R-:W-:Y:S01]  /*0400*/  IMAD.U32 R5, RZ, RZ, UR5 ;  /* 0x00000005ff057e24 */ /* 0x000fe2000f8e00ff */
[----:B-12---:R0:W-:Y:S06]  /*0410*/  STL [R1], R0 ;  /* 0x0000000001007387 */ /* 0x0061ec0000100800 */
[----:B------:R-:W-:-:S07]  /*0420*/  LEPC R20, `(.L_x_52) ;  /* 0x000000001014794e */ /* 0x000fce0000000000 */
[----:B0-----:R-:W-:Y:S05]  /*0430*/  CALL.ABS.NOINC R8 ;  /* 0x0000000008007343 */ /* 0x001fea0003c00000 */
.L_x_52:
        /* <DEDUP_REMOVED lines=10> */
.L_x_53:
        /* <DEDUP_REMOVED lines=10> */
.L_x_54:
        /* <DEDUP_REMOVED lines=10> */
.L_x_55:
        /* <DEDUP_REMOVED lines=10> */
.L_x_56:
        /* <DEDUP_REMOVED lines=10> */
.L_x_57:
        /* <DEDUP_REMOVED lines=10> */
.L_x_58:
        /* <DEDUP_REMOVED lines=10> */
.L_x_59:
        /* <DEDUP_REMOVED lines=10> */
.L_x_60:
        /* <DEDUP_REMOVED lines=10> */
.L_x_61:
        /* <DEDUP_REMOVED lines=10> */
.L_x_62:
        /* <DEDUP_REMOVED lines=10> */
.L_x_63:
        /* <DEDUP_REMOVED lines=10> */
.L_x_64:
[----:B------:R-:W-:Y:S02]  /*0bc0*/  ISETP.NE.AND P6, PT, R24, RZ, PT ;  /* 0x000000ff1800720c */ /* 0x000fe40003fc5270 */
[----:B------:R-:W-:-:S05]  /*0bd0*/  IADD3 R16, P0, PT, R16, 0x40, RZ ;  /* 0x0000004010107810 */ /* 0x000fca0007f1e0ff */
[----:B------:R-:W-:-:S06]  /*0be0*/  IMAD.X R17, RZ, RZ, R17, P0 ;  /* 0x000000ffff117224 */ /* 0x000fcc00000e0611 */
[----:B------:R-:W-:Y:S05]  /*0bf0*/  @P6 BRA `(.L_x_65) ;  /* 0xfffffff400606947 */ /* 0x000fea000383ffff */
[----:B------:R-:W-:Y:S05]  /*0c00*/  BSYNC.RECONVERGENT B6 ;  /* 0x0000000000067941 */ /* 0x000fea0003800200 */
.L_x_48:
[----:B------:R-:W-:Y:S01]  /*0c10*/  UISETP.NE.AND UP0, UPT, UR38, URZ, UPT ;  /* 0x000000ff2600728c */ /* 0x000fe2000bf05270 */
[----:B------:R-:W-:Y:S08]  /*0c20*/  BSSY.RECONVERGENT B6, `(.L_x_47) ;  /* 0x00000a5000067945 */ /* 0x000ff00003800200 */
[----:B------:R-:W-:Y:S05]  /*0c30*/  BRA.U !UP0, `(.L_x_66) ;  /* 0x00000009088c7547 */ /* 0x000fea000b800000 */
[----:B------:R-:W1:Y:S01]  /*0c40*/  LDC R23, c[0x0][0x388] ;  /* 0x0000e200ff177b82 */ /* 0x000e620000000800 */
[----:B------:R-:W-:Y:S01]  /*0c50*/  UISETP.GE.U32.AND UP0, UPT, UR38, 0x8, UPT ;  /* 0x000000082600788c */ /* 0x000fe2000bf06070 */
[----:B-1----:R-:W-:-:S08]  /*0c60*/  LOP3.LUT R23, R23, 0x7, RZ, 0xc0, !PT ;  /* 0x0000000717177812 */ /* 0x002fd000078ec0ff */
[----:B------:R-:W-:Y:S05]  /*0c70*/  BRA.U !UP0, `(.L_x_67) ;  /* 0x0000000508507547 */ /* 0x000fea000b800000 */
[----:B------:R-:W1:Y:S01]  /*0c80*/  LDC.64 R16, c[0x0][0x380] ;  /* 0x0000e000ff107b82 */ /* 0x000e620000000a00 */
[----:B------:R-:W-:Y:S01]  /*0c90*/  MOV R22, 0x0 ;  /* 0x0000000000167802 */ /* 0x000fe20000000f00 */
[----:B------:R-:W2:Y:S01]  /*0ca0*/  LDCU.64 UR4, c[0x4][0x8] ;  /* 0x01000100ff0477ac */ /* 0x000ea20008000a00 */
[----:B-1----:R-:W-:-:S05]  /*0cb0*/  IMAD.WIDE.U32 R16, R19, 0x4, R16 ;  /* 0x0000000413107825 */ /* 0x002fca00078e0010 */
[----:B0-----:R-:W3:Y:S01]  /*0cc0*/  LDG.E R0, desc[UR36][R16.64] ;  /* 0x0000002410007981 */ /* 0x001ee2000c1e1900 */
[----:B------:R0:W1:Y:S01]  /*0cd0*/  LDC.64 R8, c[0x4][R22] ;  /* 0x0100000016087b82 */ /* 0x0000620000000a00 */
[----:B--2---:R-:W-:Y:S01]  /*0ce0*/  IMAD.U32 R4, RZ, RZ, UR4 ;  /* 0x00000004ff047e24 */ /* 0x004fe2000f8e00ff */
[----:B------:R-:W-:Y:S01]  /*0cf0*/  MOV R5, UR5 ;  /* 0x0000000500057c02 */ /* 0x000fe20008000f00 */
[----:B------:R-:W-:Y:S02]  /*0d00*/  IMAD.MOV.U32 R6, RZ, RZ, R18 ;  /* 0x000000ffff067224 */ /* 0x000fe400078e0012 */
[----:B------:R-:W-:Y:S01]  /*0d10*/  IMAD.MOV.U32 R7, RZ, RZ, R2 ;  /* 0x000000ffff077224 */ /* 0x000fe200078e0002 */
[----:B-1-3--:R0:W-:Y:S06]  /*0d20*/  STL [R1], R0 ;  /* 0x0000000001007387 */ /* 0x00a1ec0000100800 */
[----:B------:R-:W-:-:S07]  /*0d30*/  LEPC R20, `(.L_x_68) ;  /* 0x000000001014794e */ /* 0x000fce0000000000 */
[----:B0-----:R-:W-:Y:S05]  /*0d40*/  CALL.ABS.NOINC R8 ;  /* 0x0000000008007343 */ /* 0x001fea0003c00000 */
.L_x_68:
        /* <DEDUP_REMOVED lines=10> */
.L_x_69:
        /* <DEDUP_REMOVED lines=10> */
.L_x_70:
        /* <DEDUP_REMOVED lines=10> */
.L_x_71:
        /* <DEDUP_REMOVED lines=10> */
.L_x_72:
        /* <DEDUP_REMOVED lines=10> */
.L_x_73:
        /* <DEDUP_REMOVED lines=10> */
.L_x_74:
        /* <DEDUP_REMOVED lines=10> */
.L_x_75:
[----:B------:R-:W-:-:S07]  /*11b0*/  VIADD R19, R19, 0x8 ;  /* 0x0000000813137836 */ /* 0x000fce0000000000 */
.L_x_67:
[----:B------:R-:W-:-:S13]  /*11c0*/  ISETP.NE.AND P0, PT, R23, RZ, PT ;  /* 0x000000ff1700720c */ /* 0x000fda0003f05270 */
[----:B------:R-:W-:Y:S05]  /*11d0*/  @!P0 BRA `(.L_x_66) ;  /* 0x0000000400248947 */ /* 0x000fea0003800000 */
[----:B------:R-:W1:Y:S01]  /*11e0*/  LDC R0, c[0x0][0x388] ;  /* 0x0000e200ff007b82 */ /* 0x000e620000000800 */
[----:B------:R-:W-:Y:S02]  /*11f0*/  ISETP.GE.U32.AND P0, PT, R23, 0x4, PT ;  /* 0x000000041700780c */ /* 0x000fe40003f06070 */
[----:B-1----:R-:W-:-:S11]  /*1200*/  LOP3.LUT R23, R0, 0x3, RZ, 0xc0, !PT ;  /* 0x0000000300177812 */ /* 0x002fd600078ec0ff */
[----:B------:R-:W-:Y:S05]  /*1210*/  @!P0 BRA `(.L_x_76) ;  /* 0x0000000000b08947 */ /* 0x000fea0003800000 */
        /* <DEDUP_REMOVED lines=13> */
.L_x_77:
        /* <DEDUP_REMOVED lines=10> */
.L_x_78:
        /* <DEDUP_REMOVED lines=10> */
.L_x_79:
        /* <DEDUP_REMOVED lines=10> */
.L_x_80:
[----:B------:R-:W-:-:S07]  /*14d0*/  IADD3 R19, PT, PT, R19, 0x4, RZ ;  /* 0x0000000413137810 */ /* 0x000fce0007ffe0ff */
.L_x_76:
[----:B------:R-:W-:-:S13]  /*14e0*/  ISETP.NE.AND P0, PT, R23, RZ, PT ;  /* 0x000000ff1700720c */ /* 0x000fda0003f05270 */
[----:B------:R-:W-:Y:S05]  /*14f0*/  @!P0 BRA `(.L_x_66) ;  /* 0x00000000005c8947 */ /* 0x000fea0003800000 */
[----:B------:R-:W1:Y:S01]  /*1500*/  LDC.64 R16, c[0x0][0x380] ;  /* 0x0000e000ff107b82 */ /* 0x000e620000000a00 */
[----:B------:R-:W-:Y:S02]  /*1510*/  IMAD.MOV R23, RZ, RZ, -R23 ;  /* 0x000000ffff177224 */ /* 0x000fe400078e0a17 */
[----:B-1----:R-:W-:-:S07]  /*1520*/  IMAD.WIDE.U32 R16, R19, 0x4, R16 ;  /* 0x0000000413107825 */ /* 0x002fce00078e0010 */
.L_x_82:
[----:B------:R-:W-:Y:S01]  /*1530*/  IMAD.MOV.U32 R10, RZ, RZ, R16 ;  /* 0x000000ffff0a7224 */ /* 0x000fe200078e0010 */
[----:B------:R-:W-:Y:S01]  /*1540*/  MOV R11, R17 ;  /* 0x00000011000b7202 */ /* 0x000fe20000000f00 */
[----:B------:R-:W1:Y:S04]  /*1550*/  LDCU.64 UR4, c[0x4][0x8] ;  /* 0x01000100ff0477ac */ /* 0x000e680008000a00 */
[----:B0-----:R-:W2:Y:S01]  /*1560*/  LDG.E R0, desc[UR36][R10.64] ;  /* 0x000000240a007981 */ /* 0x001ea2000c1e1900 */
[----:B------:R-:W-:Y:S01]  /*1570*/  MOV R8, 0x0 ;  /* 0x0000000000087802 */ /* 0x000fe20000000f00 */
[----:B------:R-:W-:Y:S02]  /*1580*/  VIADD R23, R23, 0x1 ;  /* 0x0000000117177836 */ /* 0x000fe40000000000 */
[----:B------:R-:W-:-:S02]  /*1590*/  IMAD.MOV.U32 R6, RZ, RZ, R18 ;  /* 0x000000ffff067224 */ /* 0x000fc400078e0012 */
[----:B------:R-:W-:Y:S01]  /*15a0*/  IMAD.MOV.U32 R7, RZ, RZ, R2 ;  /* 0x000000ffff077224 */ /* 0x000fe200078e0002 */
[----:B------:R-:W0:Y:S01]  /*15b0*/  LDC.64 R8, c[0x4][R8] ;  /* 0x0100000008087b82 */ /* 0x000e220000000a00 */
[----:B------:R-:W-:Y:S01]  /*15c0*/  ISETP.NE.AND P0, PT, R23, RZ, PT ;  /* 0x000000ff1700720c */ /* 0x000fe20003f05270 */
[----:B-1----:R-:W-:Y:S01]  /*15d0*/  IMAD.U32 R4, RZ, RZ, UR4 ;  /* 0x00000004ff047e24 */ /* 0x002fe2000f8e00ff */
[----:B------:R-:W-:Y:S01]  /*15e0*/  MOV R5, UR5 ;  /* 0x0000000500057c02 */ /* 0x000fe20008000f00 */
[----:B--2---:R1:W-:Y:S02]  /*15f0*/  STL [R1], R0 ;  /* 0x0000000001007387 */ /* 0x0043e40000100800 */
[----:B01----:R-:W-:-:S08]  /*1600*/  P2R R0, PR, RZ, 0x1 ;  /* 0x00000001ff007803 */ /* 0x003fd00000000000 */
[----:B------:R-:W-:-:S07]  /*1610*/  LEPC R20, `(.L_x_81) ;  /* 0x000000001014794e */ /* 0x000fce0000000000 */
[----:B------:R-:W-:Y:S05]  /*1620*/  CALL.ABS.NOINC R8 ;  /* 0x0000000008007343 */ /* 0x000fea0003c00000 */
.L_x_81:
[----:B------:R-:W-:Y:S02]  /*1630*/  ISETP.NE.AND P6, PT, R23, RZ, PT ;  /* 0x000000ff1700720c */ /* 0x000fe40003fc5270 */
[----:B------:R-:W-:-:S04]  /*1640*/  IADD3 R16, P0, PT, R16, 0x4, RZ ;  /* 0x0000000410107810 */ /* 0x000fc80007f1e0ff */
[----:B------:R-:W-:-:S07]  /*1650*/  IADD3.X R17, PT, PT, RZ, R17, RZ, P0, !PT ;  /* 0x00000011ff117210 */ /* 0x000fce00007fe4ff */
[----:B------:R-:W-:Y:S05]  /*1660*/  @P6 BRA `(.L_x_82) ;  /* 0xfffffffc00b06947 */ /* 0x000fea000383ffff */
.L_x_66:
[----:B0-----:R-:W-:Y:S05]  /*1670*/  BSYNC.RECONVERGENT B6 ;  /* 0x0000000000067941 */ /* 0x001fea0003800200 */
.L_x_47:
[----:B------:R-:W-:Y:S01]  /*1680*/  MOV R0, 0x0 ;  /* 0x0000000000007802 */ /* 0x000fe20000000f00 */
[----:B------:R-:W0:Y:S01]  /*1690*/  LDCU.64 UR4, c[0x4][0x10] ;  /* 0x01000200ff0477ac */ /* 0x000e220008000a00 */
[----:B------:R-:W-:Y:S02]  /*16a0*/  CS2R R6, SRZ ;  /* 0x0000000000067805 */ /* 0x000fe4000001ff00 */
[----:B------:R1:W2:Y:S01]  /*16b0*/  LDC.64 R2, c[0x4][R0] ;  /* 0x0100000000027b82 */ /* 0x0002a20000000a00 */
[----:B0-----:R-:W-:Y:S01]  /*16c0*/  IMAD.U32 R4, RZ, RZ, UR4 ;  /* 0x00000004ff047e24 */ /* 0x001fe2000f8e00ff */
[----:B-1----:R-:W-:-:S07]  /*16d0*/  MOV R5, UR5 ;  /* 0x0000000500057c02 */ /* 0x002fce0008000f00 */
[----:B------:R-:W-:-:S07]  /*16e0*/  LEPC R20, `(.L_x_83) ;  /* 0x000000001014794e */ /* 0x000fce0000000000 */
[----:B--2---:R-:W-:Y:S05]  /*16f0*/  CALL.ABS.NOINC R2 ;  /* 0x0000000002007343 */ /* 0x004fea0003c00000 */
.L_x_83:
[----:B------:R-:W-:Y:S05]  /*1700*/  EXIT ;  /* 0x000000000000794d */ /* 0x000fea0003800000 */
.L_x_84:
        /* <DEDUP_REMOVED lines=15> */
.L_x_93:


//--------------------- .text._Z9transposePiS_ii  --------------------------
	.section	.text._Z9transposePiS_ii,"ax",@progbits
	.align	128
        .global         _Z9transposePiS_ii
        .type           _Z9transposePiS_ii,@function
        .size           _Z9transposePiS_ii,(.L_x_94 - _Z9transposePiS_ii)
        .other          _Z9transposePiS_ii,@"STO_CUDA_ENTRY STV_DEFAULT"
_Z9transposePiS_ii:
.text._Z9transposePiS_ii:
[----:B------:R-:W-:Y:S01]  /*0000*/  LDC R1, c[0x0][0x37c] ;  /* 0x0000df00ff017b82 */ /* 0x000fe20000000800 */
[----:B------:R-:W0:Y:S07]  /*0010*/  S2R R7, SR_TID.X ;  /* 0x0000000000077919 */ /* 0x000e2e0000002100 */
[----:B------:R-:W0:Y:S01]  /*0020*/  S2UR UR6, SR_CTAID.X ;  /* 0x00000000000679c3 */ /* 0x000e220000002500 */
[----:B------:R-:W1:Y:S07]  /*0030*/  LDCU.64 UR4, c[0x0][0x358] ;  /* 0x00006b00ff0477ac */ /* 0x000e6e0008000a00 */
[----:B------:R-:W0:Y:S08]  /*0040*/  LDC.64 R8, c[0x0][0x390] ;  /* 0x0000e400ff087b82 */ /* 0x000e300000000a00 */
[----:B------:R-:W2:Y:S01]  /*0050*/  LDC.64 R2, c[0x0][0x388] ;  /* 0x0000e200ff027b82 */ /* 0x000ea20000000a00 */
[----:B0-----:R-:W-:-:S04]  /*0060*/  IMAD R5, R7, R8, UR6 ;  /* 0x0000000607057e24 */ /* 0x001fc8000f8e0208 */
[----:B--2---:R-:W-:-:S03]  /*0070*/  IMAD.WIDE R2, R5, 0x4, R2 ;  /* 0x0000000405027825 */ /* 0x004fc600078e0202 */
[----:B------:R-:W0:Y:S03]  /*0080*/  LDC.64 R4, c[0x0][0x380] ;  /* 0x0000e000ff047b82 */ /* 0x000e260000000a00 */
[----:B-1----:R-:W2:Y:S01]  /*0090*/  LDG.E R3, desc[UR4][R2.64] ;  /* 0x0000000402037981 */ /* 0x002ea2000c1e1900 */
[----:B------:R-:W-:-:S04]  /*00a0*/  IMAD R7, R9, UR6, R7 ;  /* 0x0000000609077c24 */ /* 0x000fc8000f8e0207 */
[----:B0-----:R-:W-:-:S05]  /*00b0*/  IMAD.WIDE R4, R7, 0x4, R4 ;  /* 0x0000000407047825 */ /* 0x001fca00078e0204 */
[----:B--2---:R-:W-:Y:S01]  /*00c0*/  STG.E desc[UR4][R4.64], R3 ;  /* 0x0000000304007986 */ /* 0x004fe2000c101904 */
[----:B------:R-:W-:Y:S05]  /*00d0*/  EXIT ;  /* 0x000000000000794d */ /* 0x000fea0003800000 */
.L_x_85:
        /* <DEDUP_REMOVED lines=10> */
.L_x_94:


//--------------------- .text._Z11bch_decoderPiS_i --------------------------
	.section	.text._Z11bch_decoderPiS_i,"ax",@progbits
	.align	128
        .global         _Z11bch_decoderPiS_i
        .type           _Z11bch_decoderPiS_i,@function
        .size           _Z11bch_decoderPiS_i,(.L_x_95 - _Z11bch_decoderPiS_i)
        .other          _Z11bch_decoderPiS_i,@"STO_CUDA_ENTRY STV_DEFAULT"
_Z11bch_decoderPiS_i:
.text._Z11bch_decoderPiS_i:
[----:B------:R-:W-:Y:S01]  /*0000*/  LDC R1, c[0x0][0x37c] ;  /* 0x0000df00ff017b82 */ /* 0x000fe20000000800 */
[----:B------:R-:W0:Y:S07]  /*0010*/  S2R R0, SR_TID.X ;  /* 0x0000000000007919 */ /* 0x000e2e0000002100 */
[----:B------:R-:W1:Y:S02]  /*0020*/  LDC R5, c[0x0][0x390] ;  /* 0x0000e400ff057b82 */ /* 0x000e640000000800 */
[----:B-1----:R-:W-:-:S02]  /*0030*/  ISETP.EQ.AND P1, PT, R5, 0x40, PT ;  /* 0x000000400500780c */ /* 0x002fc40003f22270 */
[----:B0-----:R-:W-:-:S13]  /*0040*/  ISETP.GT.U32.AND P0, PT, R0, 0x3e, PT ;  /* 0x0000003e0000780c */ /* 0x001fda0003f04070 */
[----:B------:R-:W-:Y:S05]  /*0050*/  @P0 EXIT P1 ;  /* 0x000000000000094d */ /* 0x000fea0000800000 */
[----:B------:R-:W-:Y:S01]  /*0060*/  ISETP.NE.AND P0, PT, R5, 0x3f, PT ;  /* 0x0000003f0500780c */ /* 0x000fe20003f05270 */
[----:B------:R-:W0:Y:S01]  /*0070*/  LDCU.64 UR8, c[0x0][0x358] ;  /* 0x00006b00ff0877ac */ /* 0x000e220008000a00 */
[----:B------:R-:W-:-:S13]  /*0080*/  ISETP.GT.U32.AND P1, PT, R0, 0x38, PT ;  /* 0x000000380000780c */ /* 0x000fda0003f24070 */
[----:B0-----:R-:W-:Y:S05]  /*0090*/  @!P0 EXIT P1 ;  /* 0x000000000000894d */ /* 0x001fea0000800000 */
[----:B------:R-:W0:Y:S01]  /*00a0*/  LDCU.64 UR4, c[0x0][0x388] ;  /* 0x00007100ff0477ac */ /* 0x000e220008000a00 */
[----:B------:R-:W-:Y:S01]  /*00b0*/  IMAD R5, R0, R5, RZ ;  /* 0x0000000500057224 */ /* 0x000fe200078e02ff */
[----:B------:R-:W1:Y:S01]  /*00c0*/  LDCU UR7, c[0x3][0x200] ;  /* 0x00c04000ff0777ac */ /* 0x000e620008000800 */
[----:B0-----:R-:W-:-:S04]  /*00d0*/  UIADD3 UR4, UP0, UPT, UR4, 0x8, URZ ;  /* 0x0000000804047890 */ /* 0x001fc8000ff1e0ff */
[----:B------:R-:W-:Y:S02]  /*00e0*/  UIADD3.X UR5, UPT, UPT, URZ, UR5, URZ, UP0, !UPT ;  /* 0x00000005ff057290 */ /* 0x000fe400087fe4ff */
[----:B------:R-:W-:-:S04]  /*00f0*/  IMAD.U32 R2, RZ, RZ, UR4 ;  /* 0x00000004ff027e24 */ /* 0x000fc8000f8e00ff */
[----:B------:R-:W-:Y:S02]  /*0100*/  IMAD.U32 R3, RZ, RZ, UR5 ;  /* 0x00000005ff037e24 */ /* 0x000fe4000f8e00ff */
[----:B------:R-:W-:-:S05]  /*0110*/  IMAD.WIDE R6, R5, 0x4, R2 ;  /* 0x0000000405067825 */ /* 0x000fca00078e0202 */
[----:B------:R-:W2:Y:S04]  /*0120*/  LDG.E R12, desc[UR8][R6.64+-0x8] ;  /* 0xfffff808060c7981 */ /* 0x000ea8000c1e1900 */
[----:B------:R-:W3:Y:S04]  /*0130*/  LDG.E R8, desc[UR8][R6.64+-0x4] ;  /* 0xfffffc0806087981 */ /* 0x000ee8000c1e1900 */
[----:B------:R-:W4:Y:S01]  /*0140*/  LDG.E R4, desc[UR8][R6.64] ;  /* 0x0000000806047981 */ /* 0x000f22000c1e1900 */
[----:B------:R-:W-:Y:S01]  /*0150*/  UMOV UR6, 0x100 ;  /* 0x0000010000067882 */ /* 0x000fe20000000000 */
[----:B------:R-:W-:Y:S01]  /*0160*/  IMAD.MOV.U32 R10, RZ, RZ, RZ ;  /* 0x000000ffff0a7224 */ /* 0x000fe200078e00ff */
[----:B-1----:R-:W-:-:S02]  /*0170*/  ULEA UR4, UR7, UR6, 0x2 ;  /* 0x0000000607047291 */ /* 0x002fc4000f8e10ff */
[----:B------:R-:W-:-:S10]  /*0180*/  ISETP.NE.AND P0, PT, RZ, UR7, PT ;  /* 0x00000007ff007c0c */ /* 0x000fd4000bf05270 */
[----:B------:R-:W0:Y:S02]  /*0190*/  LDCU UR4, c[0x3][UR4] ;  /* 0x00c00000040477ac */ /* 0x000e240008000800 */
[----:B0-----:R-:W-:-:S03]  /*01a0*/  UIADD3 UR5, UPT, UPT, UR4, -0x2, URZ ;  /* 0xfffffffe04057890 */ /* 0x001fc6000fffe0ff */
[----:B------:R-:W-:Y:S01]  /*01b0*/  UMOV UR4, URZ ;  /* 0x000000ff00047c82 */ /* 0x000fe20008000000 */
[C---:B--2---:R-:W-:Y:S02]  /*01c0*/  LEA R9, R12.reuse, UR6, 0x2 ;  /* 0x000000060c097c11 */ /* 0x044fe4000f8e10ff */
[----:B------:R-:W-:-:S04]  /*01d0*/  ISETP.NE.AND P1, PT, R12, RZ, PT ;  /* 0x000000ff0c00720c */ /* 0x000fc80003f25270 */
[----:B------:R-:W0:Y:S02]  /*01e0*/  LDC R9, c[0x3][R9] ;  /* 0x00c0000009097b82 */ /* 0x000e240000000800 */
[----:B0-----:R-:W-:-:S04]  /*01f0*/  VIADD R11, R9, UR5 ;  /* 0x00000005090b7c36 */ /* 0x001fc80008000000 */
[----:B------:R-:W-:-:S05]  /*0200*/  IMAD.HI R10, R11, -0x7df7df7d, R10 ;  /* 0x820820830b0a7827 */ /* 0x000fca00078e020a */
[----:B------:R-:W-:-:S04]  /*0210*/  SHF.R.U32.HI R13, RZ, 0x1f, R10 ;  /* 0x0000001fff0d7819 */ /* 0x000fc8000001160a */
[----:B------:R-:W-:-:S05]  /*0220*/  LEA.HI.SX32 R13, R10, R13, 0x1b ;  /* 0x0000000d0a0d7211 */ /* 0x000fca00078fdaff */
[----:B------:R-:W-:-:S04]  /*0230*/  IMAD R13, R13, -0x3f, R11 ;  /* 0xffffffc10d0d7824 */ /* 0x000fc800078e020b */
[----:B------:R-:W-:-:S06]  /*0240*/  IMAD.SHL.U32 R13, R13, 0x4, RZ ;  /* 0x000000040d0d7824 */ /* 0x000fcc00078e00ff */
[----:B------:R-:W0:Y:S02]  /*0250*/  LDC R13, c[0x3][R13] ;  /* 0x00c000000d0d7b82 */ /* 0x000e240000000800 */
[----:B0-----:R-:W-:-:S04]  /*0260*/  SEL R10, R13, RZ, P0 ;  /* 0x000000ff0d0a7207 */ /* 0x001fc80000000000 */
[----:B------:R-:W-:-:S04]  /*0270*/  SEL R15, R10, RZ, P1 ;  /* 0x000000ff0a0f7207 */ /* 0x000fc80000800000 */
[CC--:B---3--:R-:W-:Y:S02]  /*0280*/  LOP3.LUT R10, R15.reuse, R8.reuse, RZ, 0x3c, !PT ;  /* 0x000000080f0a7212 */ /* 0x0c8fe400078e3cff */
[----:B------:R-:W-:Y:S02]  /*0290*/  ISETP.NE.AND P1, PT, R15, R8, PT ;  /* 0x000000080f00720c */ /* 0x000fe40003f25270 */
[----:B------:R-:W-:Y:S01]  /*02a0*/  LEA R12, R10, UR6, 0x2 ;  /* 0x000000060a0c7c11 */ /* 0x000fe2000f8e10ff */
[----:B------:R-:W-:-:S05]  /*02b0*/  IMAD.MOV.U32 R10, RZ, RZ, RZ ;  /* 0x000000ffff0a7224 */ /* 0x000fca00078e00ff */
[----:B------:R-:W0:Y:S02]  /*02c0*/  LDC R12, c[0x3][R12] ;  /* 0x00c000000c0c7b82 */ /* 0x000e240000000800 */
[----:B0-----:R-:W-:-:S05]  /*02d0*/  IADD3 R11, PT, PT, R12, UR5, RZ ;  /* 0x000000050c0b7c10 */ /* 0x001fca000fffe0ff */
[----:B------:R-:W-:-:S05]  /*02e0*/  IMAD.HI R9, R11, -0x7df7df7d, R10 ;  /* 0x820820830b097827 */ /* 0x000fca00078e020a */
[----:B------:R-:W-:-:S04]  /*02f0*/  SHF.R.U32.HI R10, RZ, 0x1f, R9 ;  /* 0x0000001fff0a7819 */ /* 0x000fc80000011609 */
[----:B------:R-:W-:Y:S01]  /*0300*/  LEA.HI.SX32 R10, R9, R10, 0x1b ;  /* 0x0000000a090a7211 */ /* 0x000fe200078fdaff */
[----:B------:R-:W-:-:S04]  /*0310*/  IMAD.MOV.U32 R9, RZ, RZ, R5 ;  /* 0x000000ffff097224 */ /* 0x000fc800078e0005 */
[----:B------:R-:W-:-:S04]  /*0320*/  IMAD R10, R10, -0x3f, R11 ;  /* 0xffffffc10a0a7824 */ /* 0x000fc800078e020b */
[----:B------:R-:W-:-:S06]  /*0330*/  IMAD.SHL.U32 R10, R10, 0x4, RZ ;  /* 0x000000040a0a7824 */ /* 0x000fcc00078e00ff */
[----:B------:R-:W0:Y:S02]  /*0340*/  LDC R10, c[0x3][R10] ;  /* 0x00c000000a0a7b82 */ /* 0x000e240000000800 */
[----:B0-----:R-:W-:-:S04]  /*0350*/  SEL R11, R10, RZ, P0 ;  /* 0x000000ff0a0b7207 */ /* 0x001fc80000000000 */
[----:B------:R-:W-:-:S04]  /*0360*/  SEL R11, R11, RZ, P1 ;  /* 0x000000ff0b0b7207 */ /* 0x000fc80000800000 */
[----:B----4-:R-:W-:-:S07]  /*0370*/  LOP3.LUT R13, R11, R4, RZ, 0x3c, !PT ;  /* 0x000000040b0d7212 */ /* 0x010fce00078e3cff */
.L_x_86:
[----:B------:R0:W2:Y:S01]  /*0380*/  LDG.E R17, desc[UR8][R6.64+0x4] ;  /* 0x0000040806117981 */ /* 0x0000a2000c1e1900 */
[----:B------:R-:W-:-:S04]  /*0390*/  VIADD R9, R9, 0x4 ;  /* 0x0000000409097836 */ /* 0x000fc80000000000 */
[----:B0-----:R-:W-:-:S05]  /*03a0*/  IMAD.WIDE R6, R9, 0x4, R2 ;  /* 0x0000000409067825 */ /* 0x001fca00078e0202 */
[----:B------:R-:W3:Y:S01]  /*03b0*/  LDG.E R8, desc[UR8][R6.64+-0x8] ;  /* 0xfffff80806087981 */ /* 0x000ee2000c1e1900 */
[----:B------:R-:W-:Y:S01]  /*03c0*/  LEA R14, R13, UR6, 0x2 ;  /* 0x000000060d0e7c11 */ /* 0x000fe2000f8e10ff */
[----:B------:R-:W-:-:S05]  /*03d0*/  HFMA2 R12, -RZ, RZ, 0, 0 ;  /* 0x00000000ff0c7431 */ /* 0x000fca00000001ff */
[----:B------:R-:W0:Y:S02]  /*03e0*/  LDC R14, c[0x3][R14] ;  /* 0x00c000000e0e7b82 */ /* 0x000e240000000800 */
[----:B0-----:R-:W-:-:S04]  /*03f0*/  VIADD R13, R14, UR5 ;  /* 0x000000050e0d7c36 */ /* 0x001fc80008000000 */
[----:B------:R-:W-:-:S05]  /*0400*/  IMAD.HI R10, R13, -0x7df7df7d, R12 ;  /* 0x820820830d0a7827 */ /* 0x000fca00078e020c */
[----:B------:R-:W-:-:S04]  /*0410*/  SHF.R.U32.HI R15, RZ, 0x1f, R10 ;  /* 0x0000001fff0f7819 */ /* 0x000fc8000001160a */
[----:B------:R-:W-:Y:S02]  /*0420*/  LEA.HI.SX32 R15, R10, R15, 0x1b ;  /* 0x0000000f0a0f7211 */ /* 0x000fe400078fdaff */
[----:B------:R-:W4:Y:S03]  /*0430*/  LDG.E R10, desc[UR8][R6.64+-0x4] ;  /* 0xfffffc08060a7981 */ /* 0x000f26000c1e1900 */
[----:B------:R-:W-:-:S04]  /*0440*/  IMAD R15, R15, -0x3f, R13 ;  /* 0xffffffc10f0f7824 */ /* 0x000fc800078e020d */
[----:B------:R-:W-:-:S06]  /*0450*/  IMAD.SHL.U32 R15, R15, 0x4, RZ ;  /* 0x000000040f0f7824 */ /* 0x000fcc00078e00ff */
[----:B------:R-:W0:Y:S01]  /*0460*/  LDC R15, c[0x3][R15] ;  /* 0x00c000000f0f7b82 */ /* 0x000e220000000800 */
[----:B------:R-:W-:Y:S02]  /*0470*/  ISETP.NE.AND P1, PT, R11, R4, PT ;  /* 0x000000040b00720c */ /* 0x000fe40003f25270 */
[----:B0-----:R-:W-:-:S04]  /*0480*/  SEL R4, R15, RZ, P0 ;  /* 0x000000ff0f047207 */ /* 0x001fc80000000000 */
[----:B------:R-:W-:-:S04]  /*0490*/  SEL R4, R4, RZ, P1 ;  /* 0x000000ff04047207 */ /* 0x000fc80000800000 */
[----:B--2---:R-:W-:-:S04]  /*04a0*/  LOP3.LUT R17, R4, R17, RZ, 0x3c, !PT ;  /* 0x0000001104117212 */ /* 0x004fc800078e3cff */
[----:B------:R-:W-:-:S06]  /*04b0*/  LEA R11, R17, UR6, 0x2 ;  /* 0x00000006110b7c11 */ /* 0x000fcc000f8e10ff */
[----:B------:R-:W0:Y:S02]  /*04c0*/  LDC R11, c[0x3][R11] ;  /* 0x00c000000b0b7b82 */ /* 0x000e240000000800 */
[----:B0-----:R-:W-:-:S04]  /*04d0*/  VIADD R13, R11, UR5 ;  /* 0x000000050b0d7c36 */ /* 0x001fc80008000000 */
[----:B------:R-:W-:-:S05]  /*04e0*/  IMAD.HI R4, R13, -0x7df7df7d, R12 ;  /* 0x820820830d047827 */ /* 0x000fca00078e020c */
[----:B------:R-:W-:-:S04]  /*04f0*/  SHF.R.U32.HI R19, RZ, 0x1f, R4 ;  /* 0x0000001fff137819 */ /* 0x000fc80000011604 */
[----:B------:R-:W-:Y:S02]  /*0500*/  LEA.HI.SX32 R19, R4, R19, 0x1b ;  /* 0x0000001304137211 */ /* 0x000fe400078fdaff */
[----:B------:R-:W2:Y:S03]  /*0510*/  LDG.E R4, desc[UR8][R6.64] ;  /* 0x0000000806047981 */ /* 0x000ea6000c1e1900 */
[----:B------:R-:W-:-:S04]  /*0520*/  IMAD R19, R19, -0x3f, R13 ;  /* 0xffffffc113137824 */ /* 0x000fc800078e020d */
[----:B------:R-:W-:-:S06]  /*0530*/  IMAD.SHL.U32 R19, R19, 0x4, RZ ;  /* 0x0000000413137824 */ /* 0x000fcc00078e00ff */
[----:B------:R-:W0:Y:S01]  /*0540*/  LDC R19, c[0x3][R19] ;  /* 0x00c0000013137b82 */ /* 0x000e220000000800 */
[----:B------:R-:W-:Y:S02]  /*0550*/  ISETP.NE.AND P1, PT, R17, RZ, PT ;  /* 0x000000ff1100720c */ /* 0x000fe40003f25270 */
[----:B0-----:R-:W-:-:S04]  /*0560*/  SEL R12, R19, RZ, P0 ;  /* 0x000000ff130c7207 */ /* 0x001fc80000000000 */
[----:B------:R-:W-:-:S04]  /*0570*/  SEL R17, R12, RZ, P1 ;  /* 0x000000ff0c117207 */ /* 0x000fc80000800000 */
[----:B---3--:R-:W-:-:S04]  /*0580*/  LOP3.LUT R12, R17, R8, RZ, 0x3c, !PT ;  /* 0x00000008110c7212 */ /* 0x008fc800078e3cff */
[----:B------:R-:W-:-:S06]  /*0590*/  LEA R14, R12, UR6, 0x2 ;  /* 0x000000060c0e7c11 */ /* 0x000fcc000f8e10ff */
[----:B------:R-:W0:Y:S01]  /*05a0*/  LDC R14, c[0x3][R14] ;  /* 0x00c000000e0e7b82 */ /* 0x000e220000000800 */
[----:B------:R-:W-:Y:S02]  /*05b0*/  IMAD.MOV.U32 R12, RZ, RZ, RZ ;  /* 0x000000ffff0c7224 */ /* 0x000fe400078e00ff */
[----:B0-----:R-:W-:-:S04]  /*05c0*/  VIADD R13, R14, UR5 ;  /* 0x000000050e0d7c36 */ /* 0x001fc80008000000 */
[----:B------:R-:W-:-:S05]  /*05d0*/  IMAD.HI R12, R13, -0x7df7df7d, R12 ;  /* 0x820820830d0c7827 */ /* 0x000fca00078e020c */
[----:B------:R-:W-:-:S04]  /*05e0*/  SHF.R.U32.HI R15, RZ, 0x1f, R12 ;  /* 0x0000001fff0f7819 */ /* 0x000fc8000001160c */
[----:B------:R-:W-:-:S05]  /*05f0*/  LEA.HI.SX32 R15, R12, R15, 0x1b ;  /* 0x0000000f0c0f7211 */ /* 0x000fca00078fdaff */
[----:B------:R-:W-:-:S05]  /*0600*/  IMAD R15, R15, -0x3f, R13 ;  /* 0xffffffc10f0f7824 */ /* 0x000fca00078e020d */
[----:B------:R-:W-:-:S06]  /*0610*/  SHF.L.U32 R15, R15, 0x2, RZ ;  /* 0x000000020f0f7819 */ /* 0x000fcc00000006ff */
[----:B------:R-:W0:Y:S01]  /*0620*/  LDC R15, c[0x3][R15] ;  /* 0x00c000000f0f7b82 */ /* 0x000e220000000800 */
[----:B------:R-:W-:Y:S02]  /*0630*/  ISETP.NE.AND P1, PT, R17, R8, PT ;  /* 0x000000081100720c */ /* 0x000fe40003f25270 */
[----:B0-----:R-:W-:-:S04]  /*0640*/  SEL R8, R15, RZ, P0 ;  /* 0x000000ff0f087207 */ /* 0x001fc80000000000 */
[----:B------:R-:W-:-:S04]  /*0650*/  SEL R11, R8, RZ, P1 ;  /* 0x000000ff080b7207 */ /* 0x000fc80000800000 */
[----:B----4-:R-:W-:-:S04]  /*0660*/  LOP3.LUT R8, R11, R10, RZ, 0x3c, !PT ;  /* 0x0000000a0b087212 */ /* 0x010fc800078e3cff */
[----:B------:R-:W-:-:S06]  /*0670*/  LEA R8, R8, UR6, 0x2 ;  /* 0x0000000608087c11 */ /* 0x000fcc000f8e10ff */
[----:B------:R-:W0:Y:S01]  /*0680*/  LDC R8, c[0x3][R8] ;  /* 0x00c0000008087b82 */ /* 0x000e220000000800 */
[----:B------:R-:W-:Y:S02]  /*0690*/  IMAD.MOV.U32 R12, RZ, RZ, RZ ;  /* 0x000000ffff0c7224 */ /* 0x000fe400078e00ff */
[----:B0-----:R-:W-:-:S04]  /*06a0*/  VIADD R13, R8, UR5 ;  /* 0x00000005080d7c36 */ /* 0x001fc80008000000 */
[----:B------:R-:W-:-:S05]  /*06b0*/  IMAD.HI R12, R13, -0x7df7df7d, R12 ;  /* 0x820820830d0c7827 */ /* 0x000fca00078e020c */
[----:B------:R-:W-:-:S04]  /*06c0*/  SHF.R.U32.HI R17, RZ, 0x1f, R12 ;  /* 0x0000001fff117819 */ /* 0x000fc8000001160c */
[----:B------:R-:W-:-:S05]  /*06d0*/  LEA.HI.SX32 R17, R12, R17, 0x1b ;  /* 0x000000110c117211 */ /* 0x000fca00078fdaff */
[----:B------:R-:W-:-:S04]  /*06e0*/  IMAD R17, R17, -0x3f, R13 ;  /* 0xffffffc111117824 */ /* 0x000fc800078e020d */
[----:B------:R-:W-:-:S06]  /*06f0*/  IMAD.SHL.U32 R17, R17, 0x4, RZ ;  /* 0x0000000411117824 */ /* 0x000fcc00078e00ff */
[----:B------:R-:W0:Y:S01]  /*0700*/  LDC R17, c[0x3][R17] ;  /* 0x00c0000011117b82 */ /* 0x000e220000000800 */
[----:B------:R-:W-:Y:S01]  /*0710*/  UIADD3 UR4, UPT, UPT, UR4, 0x4, URZ ;  /* 0x0000000404047890 */ /* 0x000fe2000fffe0ff */
[----:B------:R-:W-:-:S03]  /*0720*/  ISETP.NE.AND P1, PT, R11, R10, PT ;  /* 0x0000000a0b00720c */ /* 0x000fc60003f25270 */
[----:B------:R-:W-:Y:S01]  /*0730*/  UISETP.NE.AND UP0, UPT, UR4, 0x3c, UPT ;  /* 0x0000003c0400788c */ /* 0x000fe2000bf05270 */
[----:B0-----:R-:W-:-:S04]  /*0740*/  SEL R11, R17, RZ, P0 ;  /* 0x000000ff110b7207 */ /* 0x001fc80000000000 */
[----:B------:R-:W-:-:S04]  /*0750*/  SEL R11, R11, RZ, P1 ;  /* 0x000000ff0b0b7207 */ /* 0x000fc80000800000 */
[----:B--2---:R-:W-:Y:S01]  /*0760*/  LOP3.LUT R13, R11, R4, RZ, 0x3c, !PT ;  /* 0x000000040b0d7212 */ /* 0x004fe200078e3cff */
[----:B------:R-:W-:Y:S06]  /*0770*/  BRA.U UP0, `(.L_x_86) ;  /* 0xfffffffd00007547 */ /* 0x000fec000b83ffff */
[----:B------:R-:W-:Y:S01]  /*0780*/  LEA R13, R13, UR6, 0x2 ;  /* 0x000000060d0d7c11 */ /* 0x000fe2000f8e10ff */
[----:B------:R-:W0:Y:S01]  /*0790*/  LDC R10, c[0x3][0x104] ;  /* 0x00c04100ff0a7b82 */ /* 0x000e220000000800 */
[----:B------:R-:W-:Y:S01]  /*07a0*/  IMAD.MOV.U32 R6, RZ, RZ, RZ ;  /* 0x000000ffff067224 */ /* 0x000fe200078e00ff */
[----:B------:R-:W-:Y:S01]  /*07b0*/  ISETP.NE.AND P0, PT, R11, R4, PT ;  /* 0x000000040b00720c */ /* 0x000fe20003f05270 */
[----:B------:R-:W1:Y:S05]  /*07c0*/  LDCU.64 UR10, c[0x3][URZ] ;  /* 0x00c00000ff0a77ac */ /* 0x000e6a0008000a00 */
[----:B------:R-:W0:Y:S01]  /*07d0*/  LDC R13, c[0x3][R13] ;  /* 0x00c000000d0d7b82 */ /* 0x000e220000000800 */
[----:B-1----:R-:W-:-:S02]  /*07e0*/  ULEA UR4, UR10, UR6, 0x2 ;  /* 0x000000060a047291 */ /* 0x002fc4000f8e10ff */
[----:B------:R-:W-:Y:S02]  /*07f0*/  ULEA UR5, UR11, UR6, 0x2 ;  /* 0x000000060b057291 */ /* 0x000fe4000f8e10ff */
[----:B------:R-:W-:Y:S02]  /*0800*/  UISETP.NE.AND UP0, UPT, UR10, URZ, UPT ;  /* 0x000000ff0a00728c */ /* 0x000fe4000bf05270 */
[----:B------:R-:W-:-:S04]  /*0810*/  UISETP.NE.AND UP1, UPT, UR11, URZ, UPT ;  /* 0x000000ff0b00728c */ /* 0x000fc8000bf25270 */
[----:B------:R-:W-:Y:S02]  /*0820*/  PLOP3.LUT P4, PT, PT, PT, UP0, 0x80, 0x8 ;  /* 0x000000000008781c */ /* 0x000fe40003f8f008 */
[----:B------:R-:W1:Y:S01]  /*0830*/  LDCU UR4, c[0x3][UR4] ;  /* 0x00c00000040477ac */ /* 0x000e620008000800 */
[----:B------:R-:W-:Y:S01]  /*0840*/  PLOP3.LUT P1, PT, PT, PT, UP1, 0x80, 0x8 ;  /* 0x000000000008781c */ /* 0x000fe20003f2f018 */
[----:B------:R-:W2:Y:S01]  /*0850*/  LDCU UR5, c[0x3][UR5] ;  /* 0x00c00000050577ac */ /* 0x000ea20008000800 */
[----:B-1----:R-:W-:Y:S02]  /*0860*/  UIADD3 UR4, UPT, UPT, UR4, -0x2, URZ ;  /* 0xfffffffe04047890 */ /* 0x002fe4000fffe0ff */
[----:B--2---:R-:W-:Y:S01]  /*0870*/  UIADD3 UR5, UPT, UPT, UR5, -0x2, URZ ;  /* 0xfffffffe05057890 */ /* 0x004fe2000fffe0ff */
[----:B0-----:R-:W-:-:S05]  /*0880*/  IADD3 R7, PT, PT, R13, -0x2, R10 ;  /* 0xfffffffe0d077810 */ /* 0x001fca0007ffe00a */
[----:B------:R-:W-:-:S05]  /*0890*/  IMAD.HI R6, R7, -0x7df7df7d, R6 ;  /* 0x8208208307067827 */ /* 0x000fca00078e0206 */
[----:B------:R-:W-:-:S04]  /*08a0*/  SHF.R.U32.HI R9, RZ, 0x1f, R6 ;  /* 0x0000001fff097819 */ /* 0x000fc80000011606 */
[----:B------:R-:W-:Y:S02]  /*08b0*/  LEA.HI.SX32 R9, R6, R9, 0x1b ;  /* 0x0000000906097211 */ /* 0x000fe400078fdaff */
[----:B------:R-:W-:-:S03]  /*08c0*/  MOV R6, RZ ;  /* 0x000000ff00067202 */ /* 0x000fc60000000f00 */
[----:B------:R-:W-:Y:S01]  /*08d0*/  IMAD R9, R9, -0x3f, R7 ;  /* 0xffffffc109097824 */ /* 0x000fe200078e0207 */
[----:B------:R-:W-:-:S03]  /*08e0*/  LEA R7, R10, 0xfffffffe, 0x1 ;  /* 0xfffffffe0a077811 */ /* 0x000fc600078e08ff */
[----:B------:R-:W-:Y:S02]  /*08f0*/  IMAD.SHL.U32 R8, R9, 0x4, RZ ;  /* 0x0000000409087824 */ /* 0x000fe400078e00ff */
[----:B------:R-:W-:-:S04]  /*0900*/  IMAD.HI R6, R7, -0x7df7df7d, R6 ;  /* 0x8208208307067827 */ /* 0x000fc800078e0206 */
[----:B------:R-:W0:Y:S01]  /*0910*/  LDC R8, c[0x3][R8] ;  /* 0x00c0000008087b82 */ /* 0x000e220000000800 */
[----:B------:R-:W-:-:S04]  /*0920*/  SHF.R.U32.HI R9, RZ, 0x1f, R6 ;  /* 0x0000001fff097819 */ /* 0x000fc80000011606 */
[----:B------:R-:W-:Y:S01]  /*0930*/  LEA.HI.SX32 R9, R6, R9, 0x1b ;  /* 0x0000000906097211 */ /* 0x000fe200078fdaff */
[----:B------:R-:W-:-:S04]  /*0940*/  IMAD.MOV.U32 R6, RZ, RZ, RZ ;  /* 0x000000ffff067224 */ /* 0x000fc800078e00ff */
[----:B------:R-:W-:-:S04]  /*0950*/  IMAD R9, R9, -0x3f, R7 ;  /* 0xffffffc109097824 */ /* 0x000fc800078e0207 */
[----:B------:R-:W-:-:S06]  /*0960*/  IMAD.SHL.U32 R9, R9, 0x4, RZ ;  /* 0x0000000409097824 */ /* 0x000fcc00078e00ff */
[----:B------:R-:W1:Y:S02]  /*0970*/  LDC R9, c[0x3][R9] ;  /* 0x00c0000009097b82 */ /* 0x000e640000000800 */
[C---:B-1----:R-:W-:Y:S02]  /*0980*/  LEA R10, R9.reuse, UR6, 0x2 ;  /* 0x00000006090a7c11 */ /* 0x042fe4000f8e10ff */
[----:B------:R-:W-:Y:S02]  /*0990*/  ISETP.NE.AND P2, PT, R9, RZ, PT ;  /* 0x000000ff0900720c */ /* 0x000fe40003f45270 */
[----:B0-----:R-:W-:Y:S01]  /*09a0*/  SEL R4, R8, RZ, P0 ;  /* 0x000000ff08047207 */ /* 0x001fe20000000000 */
[----:B------:R-:W-:Y:S01]  /*09b0*/  IMAD.MOV.U32 R8, RZ, RZ, RZ ;  /* 0x000000ffff087224 */ /* 0x000fe200078e00ff */
[----:B------:R-:W0:Y:S02]  /*09c0*/  LDC R10, c[0x3][R10] ;  /* 0x00c000000a0a7b82 */ /* 0x000e240000000800 */
[----:B------:R-:W-:-:S02]  /*09d0*/  LEA R11, R4, UR6, 0x2 ;  /* 0x00000006040b7c11 */ /* 0x000fc4000f8e10ff */
[----:B------:R-:W-:Y:S01]  /*09e0*/  ISETP.NE.AND P0, PT, R4, RZ, PT ;  /* 0x000000ff0400720c */ /* 0x000fe20003f05270 */
[----:B------:R-:W-:-:S03]  /*09f0*/  IMAD.MOV.U32 R4, RZ, RZ, RZ ;  /* 0x000000ffff047224 */ /* 0x000fc600078e00ff */
[----:B------:R-:W1:Y:S01]  /*0a00*/  LDC R11, c[0x3][R11] ;  /* 0x00c000000b0b7b82 */ /* 0x000e620000000800 */
[----:B------:R-:W-:Y:S01]  /*0a10*/  SEL R9, RZ, 0x1, !P0 ;  /* 0x00000001ff097807 */ /* 0x000fe20004000000 */
[----:B-1----:R-:W-:-:S04]  /*0a20*/  VIADD R7, R11, UR4 ;  /* 0x000000040b077c36 */ /* 0x002fc80008000000 */
[----:B------:R-:W-:-:S05]  /*0a30*/  IMAD.HI R6, R7, -0x7df7df7d, R6 ;  /* 0x8208208307067827 */ /* 0x000fca00078e0206 */
[----:B------:R-:W-:-:S04]  /*0a40*/  SHF.R.U32.HI R13, RZ, 0x1f, R6 ;  /* 0x0000001fff0d7819 */ /* 0x000fc80000011606 */
[----:B------:R-:W-:Y:S02]  /*0a50*/  LEA.HI.SX32 R13, R6, R13, 0x1b ;  /* 0x0000000d060d7211 */ /* 0x000fe400078fdaff */
[----:B------:R-:W-:-:S03]  /*0a60*/  MOV R6, RZ ;  /* 0x000000ff00067202 */ /* 0x000fc60000000f00 */
[----:B------:R-:W-:Y:S02]  /*0a70*/  IMAD R13, R13, -0x3f, R7 ;  /* 0xffffffc10d0d7824 */ /* 0x000fe400078e0207 */
[----:B0-----:R-:W-:Y:S02]  /*0a80*/  VIADD R7, R10, UR4 ;  /* 0x000000040a077c36 */ /* 0x001fe40008000000 */
[----:B------:R-:W-:Y:S02]  /*0a90*/  IMAD.SHL.U32 R13, R13, 0x4, RZ ;  /* 0x000000040d0d7824 */ /* 0x000fe400078e00ff */
[----:B------:R-:W-:-:S04]  /*0aa0*/  IMAD.HI R6, R7, -0x7df7df7d, R6 ;  /* 0x8208208307067827 */ /* 0x000fc800078e0206 */
[----:B------:R-:W0:Y:S01]  /*0ab0*/  LDC R13, c[0x3][R13] ;  /* 0x00c000000d0d7b82 */ /* 0x000e220000000800 */
[----:B------:R-:W-:Y:S01]  /*0ac0*/  SHF.R.U32.HI R11, RZ, 0x1f, R6 ;  /* 0x0000001fff0b7819 */ /* 0x000fe20000011606 */
[----:B------:R-:W-:-:S03]  /*0ad0*/  IMAD.MOV.U32 R10, RZ, RZ, -0x3c ;  /* 0xffffffc4ff0a7424 */ /* 0x000fc600078e00ff */
[----:B------:R-:W-:-:S05]  /*0ae0*/  LEA.HI.SX32 R11, R6, R11, 0x1b ;  /* 0x0000000b060b7211 */ /* 0x000fca00078fdaff */
[----:B------:R-:W-:Y:S02]  /*0af0*/  IMAD R11, R11, -0x3f, R7 ;  /* 0xffffffc10b0b7824 */ /* 0x000fe400078e0207 */
[----:B------:R-:W1:Y:S02]  /*0b00*/  LDC.64 R6, c[0x3][RZ] ;  /* 0x00c00000ff067b82 */ /* 0x000e640000000a00 */
[----:B------:R-:W-:-:S06]  /*0b10*/  IMAD.SHL.U32 R11, R11, 0x4, RZ ;  /* 0x000000040b0b7824 */ /* 0x000fcc00078e00ff */
[----:B------:R-:W2:Y:S02]  /*0b20*/  LDC R11, c[0x3][R11] ;  /* 0x00c000000b0b7b82 */ /* 0x000ea40000000800 */
[----:B--2---:R-:W-:Y:S02]  /*0b30*/  SEL R11, R11, RZ, P2 ;  /* 0x000000ff0b0b7207 */ /* 0x004fe40001000000 */
[----:B0-----:R-:W-:Y:S02]  /*0b40*/  SEL R12, R13, RZ, P0 ;  /* 0x000000ff0d0c7207 */ /* 0x001fe40000000000 */
[----:B------:R-:W-:Y:S02]  /*0b50*/  SEL R16, R11, RZ, P4 ;  /* 0x000000ff0b107207 */ /* 0x000fe40002000000 */
[----:B-1----:R-:W-:-:S07]  /*0b60*/  SEL R14, R12, RZ, P4 ;  /* 0x000000ff0c0e7207 */ /* 0x002fce0002000000 */
.L_x_88:
[----:B------:R-:W-:Y:S01]  /*0b70*/  IMAD.MOV.U32 R11, RZ, RZ, 0x100 ;  /* 0x00000100ff0b7424 */ /* 0x000fe200078e00ff */
[----:B------:R-:W-:Y:S01]  /*0b80*/  ISETP.NE.AND P0, PT, R14, RZ, PT ;  /* 0x000000ff0e00720c */ /* 0x000fe20003f05270 */
[----:B------:R-:W-:-:S03]  /*0b90*/  IMAD.MOV.U32 R12, RZ, RZ, RZ ;  /* 0x000000ffff0c7224 */ /* 0x000fc600078e00ff */
[----:B------:R-:W-:Y:S01]  /*0ba0*/  LEA R18, R14, R11, 0x2 ;  /* 0x0000000b0e127211 */ /* 0x000fe200078e10ff */
[----:B------:R-:W-:-:S05]  /*0bb0*/  IMAD.MOV.U32 R14, RZ, RZ, RZ ;  /* 0x000000ffff0e7224 */ /* 0x000fca00078e00ff */
[----:B------:R-:W0:Y:S02]  /*0bc0*/  LDC R18, c[0x3][R18] ;  /* 0x00c0000012127b82 */ /* 0x000e240000000800 */
[----:B0-----:R-:W-:-:S04]  /*0bd0*/  VIADD R13, R18, UR5 ;  /* 0x00000005120d7c36 */ /* 0x001fc80008000000 */
[----:B------:R-:W-:-:S05]  /*0be0*/  IMAD.HI R12, R13, -0x7df7df7d, R12 ;  /* 0x820820830d0c7827 */ /* 0x000fca00078e020c */
[----:B------:R-:W-:-:S04]  /*0bf0*/  SHF.R.U32.HI R15, RZ, 0x1f, R12 ;  /* 0x0000001fff0f7819 */ /* 0x000fc8000001160c */
[----:B------:R-:W-:-:S05]  /*0c00*/  LEA.HI.SX32 R15, R12, R15, 0x1b ;  /* 0x0000000f0c0f7211 */ /* 0x000fca00078fdaff */
[----:B------:R-:W-:Y:S02]  /*0c10*/  IMAD R15, R15, -0x3f, R13 ;  /* 0xffffffc10f0f7824 */ /* 0x000fe400078e020d */
[----:B------:R-:W-:Y:S02]  /*0c20*/  IMAD R13, R16, 0x4, R11 ;  /* 0x00000004100d7824 */ /* 0x000fe400078e020b */
[----:B------:R-:W-:-:S04]  /*0c30*/  IMAD.SHL.U32 R19, R15, 0x4, RZ ;  /* 0x000000040f137824 */ /* 0x000fc800078e00ff */
[----:B------:R-:W0:Y:S08]  /*0c40*/  LDC R13, c[0x3][R13] ;  /* 0x00c000000d0d7b82 */ /* 0x000e300000000800 */
[----:B------:R-:W1:Y:S01]  /*0c50*/  LDC R19, c[0x3][R19] ;  /* 0x00c0000013137b82 */ /* 0x000e620000000800 */
[----:B0-----:R-:W-:-:S05]  /*0c60*/  IADD3 R15, PT, PT, R13, UR4, RZ ;  /* 0x000000040d0f7c10 */ /* 0x001fca000fffe0ff */
[----:B------:R-:W-:-:S05]  /*0c70*/  IMAD.HI R14, R15, -0x7df7df7d, R14 ;  /* 0x820820830f0e7827 */ /* 0x000fca00078e020e */
[----:B------:R-:W-:-:S04]  /*0c80*/  SHF.R.U32.HI R17, RZ, 0x1f, R14 ;  /* 0x0000001fff117819 */ /* 0x000fc8000001160e */
[----:B------:R-:W-:Y:S01]  /*0c90*/  LEA.HI.SX32 R17, R14, R17, 0x1b ;  /* 0x000000110e117211 */ /* 0x000fe200078fdaff */
[----:B------:R-:W-:-:S04]  /*0ca0*/  IMAD.MOV.U32 R14, RZ, RZ, RZ ;  /* 0x000000ffff0e7224 */ /* 0x000fc800078e00ff */
[----:B------:R-:W-:-:S04]  /*0cb0*/  IMAD R17, R17, -0x3f, R15 ;  /* 0xffffffc111117824 */ /* 0x000fc800078e020f */
[----:B------:R-:W-:-:S06]  /*0cc0*/  IMAD.SHL.U32 R17, R17, 0x4, RZ ;  /* 0x0000000411117824 */ /* 0x000fcc00078e00ff */
[----:B------:R-:W0:Y:S01]  /*0cd0*/  LDC R17, c[0x3][R17] ;  /* 0x00c0000011117b82 */ /* 0x000e220000000800 */
[----:B-1----:R-:W-:-:S04]  /*0ce0*/  SEL R12, R19, RZ, P1 ;  /* 0x000000ff130c7207 */ /* 0x002fc80000800000 */
[----:B------:R-:W-:Y:S02]  /*0cf0*/  SEL R12, R12, RZ, P0 ;  /* 0x000000ff0c0c7207 */ /* 0x000fe40000000000 */
[----:B------:R-:W-:-:S03]  /*0d00*/  ISETP.NE.AND P0, PT, R16, RZ, PT ;  /* 0x000000ff1000720c */ /* 0x000fc60003f05270 */
[----:B------:R-:W-:-:S06]  /*0d10*/  IMAD R20, R12, 0x4, R11 ;  /* 0x000000040c147824 */ /* 0x000fcc00078e020b */
[----:B------:R-:W1:Y:S02]  /*0d20*/  LDC R20, c[0x3][R20] ;  /* 0x00c0000014147b82 */ /* 0x000e640000000800 */
[----:B-1----:R-:W-:-:S04]  /*0d30*/  VIADD R15, R20, UR5 ;  /* 0x00000005140f7c36 */ /* 0x002fc80008000000 */
[----:B------:R-:W-:-:S05]  /*0d40*/  IMAD.HI R14, R15, -0x7df7df7d, R14 ;  /* 0x820820830f0e7827 */ /* 0x000fca00078e020e */
[----:B------:R-:W-:-:S04]  /*0d50*/  SHF.R.U32.HI R13, RZ, 0x1f, R14 ;  /* 0x0000001fff0d7819 */ /* 0x000fc8000001160e */
[----:B------:R-:W-:Y:S01]  /*0d60*/  LEA.HI.SX32 R13, R14, R13, 0x1b ;  /* 0x0000000d0e0d7211 */ /* 0x000fe200078fdaff */
[----:B------:R-:W-:-:S04]  /*0d70*/  IMAD.MOV.U32 R14, RZ, RZ, RZ ;  /* 0x000000ffff0e7224 */ /* 0x000fc800078e00ff */
[----:B------:R-:W-:-:S05]  /*0d80*/  IMAD R13, R13, -0x3f, R15 ;  /* 0xffffffc10d0d7824 */ /* 0x000fca00078e020f */
[----:B------:R-:W-:Y:S02]  /*0d90*/  SHF.L.U32 R19, R13, 0x2, RZ ;  /* 0x000000020d137819 */ /* 0x000fe400000006ff */
[----:B0-----:R-:W-:-:S04]  /*0da0*/  SEL R13, R17, RZ, P4 ;  /* 0x000000ff110d7207 */ /* 0x001fc80002000000 */
[----:B------:R-:W0:Y:S01]  /*0db0*/  LDC R19, c[0x3][R19] ;  /* 0x00c0000013137b82 */ /* 0x000e220000000800 */
[----:B------:R-:W-:Y:S02]  /*0dc0*/  SEL R13, R13, RZ, P0 ;  /* 0x000000ff0d0d7207 */ /* 0x000fe40000000000 */
[----:B------:R-:W-:-:S03]  /*0dd0*/  ISETP.NE.AND P0, PT, R12, RZ, PT ;  /* 0x000000ff0c00720c */ /* 0x000fc60003f05270 */
[----:B------:R-:W-:-:S06]  /*0de0*/  IMAD R16, R13, 0x4, R11 ;  /* 0x000000040d107824 */ /* 0x000fcc00078e020b */
[----:B------:R-:W1:Y:S02]  /*0df0*/  LDC R16, c[0x3][R16] ;  /* 0x00c0000010107b82 */ /* 0x000e640000000800 */
[----:B-1----:R-:W-:Y:S02]  /*0e00*/  VIADD R15, R16, UR4 ;  /* 0x00000004100f7c36 */ /* 0x002fe40008000000 */
[----:B------:R-:W-:Y:S02]  /*0e10*/  IMAD.MOV.U32 R16, RZ, RZ, RZ ;  /* 0x000000ffff107224 */ /* 0x000fe400078e00ff */
[----:B------:R-:W-:-:S05]  /*0e20*/  IMAD.HI R17, R15, -0x7df7df7d, R14 ;  /* 0x820820830f117827 */ /* 0x000fca00078e020e */
[----:B------:R-:W-:Y:S02]  /*0e30*/  SHF.R.U32.HI R18, RZ, 0x1f, R17 ;  /* 0x0000001fff127819 */ /* 0x000fe40000011611 */
[----:B0-----:R-:W-:Y:S02]  /*0e40*/  SEL R14, R19, RZ, P1 ;  /* 0x000000ff130e7207 */ /* 0x001fe40000800000 */
[----:B------:R-:W-:Y:S02]  /*0e50*/  LEA.HI.SX32 R17, R17, R18, 0x1b ;  /* 0x0000001211117211 */ /* 0x000fe400078fdaff */
[----:B------:R-:W-:Y:S02]  /*0e60*/  SEL R14, R14, RZ, P0 ;  /* 0x000000ff0e0e7207 */ /* 0x000fe40000000000 */
[----:B------:R-:W-:Y:S01]  /*0e70*/  ISETP.NE.AND P0, PT, R13, RZ, PT ;  /* 0x000000ff0d00720c */ /* 0x000fe20003f05270 */
[----:B------:R-:W-:Y:S01]  /*0e80*/  IMAD R17, R17, -0x3f, R15 ;  /* 0xffffffc111117824 */ /* 0x000fe200078e020f */
[C---:B------:R-:W-:Y:S01]  /*0e90*/  ISETP.NE.AND P3, PT, R14.reuse, RZ, PT ;  /* 0x000000ff0e00720c */ /* 0x040fe20003f65270 */
[----:B------:R-:W-:-:S03]  /*0ea0*/  IMAD R20, R14, 0x4, R11 ;  /* 0x000000040e147824 */ /* 0x000fc600078e020b */
[----:B------:R-:W-:-:S03]  /*0eb0*/  SHF.L.U32 R18, R17, 0x2, RZ ;  /* 0x0000000211127819 */ /* 0x000fc600000006ff */
[----:B------:R-:W0:Y:S08]  /*0ec0*/  LDC R20, c[0x3][R20] ;  /* 0x00c0000014147b82 */ /* 0x000e300000000800 */
[----:B------:R-:W1:Y:S02]  /*0ed0*/  LDC R18, c[0x3][R18] ;  /* 0x00c0000012127b82 */ /* 0x000e640000000800 */
[----:B-1----:R-:W-:-:S04]  /*0ee0*/  SEL R15, R18, RZ, P4 ;  /* 0x000000ff120f7207 */ /* 0x002fc80002000000 */
[----:B------:R-:W-:Y:S02]  /*0ef0*/  SEL R15, R15, RZ, P0 ;  /* 0x000000ff0f0f7207 */ /* 0x000fe40000000000 */
[----:B------:R-:W-:Y:S02]  /*0f00*/  ISETP.NE.AND P0, PT, R13, R12, PT ;  /* 0x0000000c0d00720c */ /* 0x000fe40003f05270 */
[C---:B------:R-:W-:Y:S01]  /*0f10*/  ISETP.NE.AND P2, PT, R15.reuse, RZ, PT ;  /* 0x000000ff0f00720c */ /* 0x040fe20003f45270 */
[----:B------:R-:W-:-:S06]  /*0f20*/  IMAD R19, R15, 0x4, R11 ;  /* 0x000000040f137824 */ /* 0x000fcc00078e020b */
[----:B------:R-:W1:Y:S01]  /*0f30*/  LDC R19, c[0x3][R19] ;  /* 0x00c0000013137b82 */ /* 0x000e620000000800 */
[----:B0-----:R-:W-:-:S04]  /*0f40*/  VIADD R17, R20, UR5 ;  /* 0x0000000514117c36 */ /* 0x001fc80008000000 */
[----:B------:R-:W-:-:S05]  /*0f50*/  IMAD.HI R16, R17, -0x7df7df7d, R16 ;  /* 0x8208208311107827 */ /* 0x000fca00078e0210 */
[----:B------:R-:W-:-:S04]  /*0f60*/  SHF.R.U32.HI R21, RZ, 0x1f, R16 ;  /* 0x0000001fff157819 */ /* 0x000fc80000011610 */
[----:B------:R-:W-:Y:S01]  /*0f70*/  LEA.HI.SX32 R21, R16, R21, 0x1b ;  /* 0x0000001510157211 */ /* 0x000fe200078fdaff */
[----:B------:R-:W-:-:S04]  /*0f80*/  IMAD.MOV.U32 R16, RZ, RZ, RZ ;  /* 0x000000ffff107224 */ /* 0x000fc800078e00ff */
[----:B------:R-:W-:-:S05]  /*0f90*/  IMAD R21, R21, -0x3f, R17 ;  /* 0xffffffc115157824 */ /* 0x000fca00078e0211 */
[----:B------:R-:W-:Y:S01]  /*0fa0*/  SHF.L.U32 R21, R21, 0x2, RZ ;  /* 0x0000000215157819 */ /* 0x000fe200000006ff */
[----:B-1----:R-:W-:-:S04]  /*0fb0*/  VIADD R17, R19, UR4 ;  /* 0x0000000413117c36 */ /* 0x002fc80008000000 */
[----:B------:R-:W-:Y:S01]  /*0fc0*/  IMAD.HI R16, R17, -0x7df7df7d, R16 ;  /* 0x8208208311107827 */ /* 0x000fe200078e0210 */
[----:B------:R-:W0:Y:S04]  /*0fd0*/  LDC R21, c[0x3][R21] ;  /* 0x00c0000015157b82 */ /* 0x000e280000000800 */
[----:B------:R-:W-:-:S04]  /*0fe0*/  SHF.R.U32.HI R19, RZ, 0x1f, R16 ;  /* 0x0000001fff137819 */ /* 0x000fc80000011610 */
[----:B------:R-:W-:-:S05]  /*0ff0*/  LEA.HI.SX32 R19, R16, R19, 0x1b ;  /* 0x0000001310137211 */ /* 0x000fca00078fdaff */
[----:B------:R-:W-:Y:S01]  /*1000*/  IMAD R19, R19, -0x3f, R17 ;  /* 0xffffffc113137824 */ /* 0x000fe200078e0211 */
[----:B------:R-:W-:-:S03]  /*1010*/  IADD3 R17, PT, PT, R10, 0x3f, RZ ;  /* 0x0000003f0a117810 */ /* 0x000fc60007ffe0ff */
[----:B------:R-:W-:-:S06]  /*1020*/  IMAD.SHL.U32 R19, R19, 0x4, RZ ;  /* 0x0000000413137824 */ /* 0x000fcc00078e00ff */
[----:B------:R-:W1:Y:S02]  /*1030*/  LDC R19, c[0x3][R19] ;  /* 0x00c0000013137b82 */ /* 0x000e640000000800 */
[----:B-1----:R-:W-:Y:S02]  /*1040*/  SEL R12, R19, RZ, P4 ;  /* 0x000000ff130c7207 */ /* 0x002fe40002000000 */
[----:B0-----:R-:W-:Y:S02]  /*1050*/  SEL R13, R21, RZ, P1 ;  /* 0x000000ff150d7207 */ /* 0x001fe40000800000 */
[----:B------:R-:W-:Y:S02]  /*1060*/  ISETP.NE.AND P1, PT, R15, R14, PT ;  /* 0x0000000e0f00720c */ /* 0x000fe40003f25270 */
[----:B------:R-:W-:Y:S01]  /*1070*/  SEL R14, R12, RZ, P2 ;  /* 0x000000ff0c0e7207 */ /* 0x000fe20001000000 */
[C---:B------:R-:W-:Y:S01]  /*1080*/  @!P0 IMAD.SHL.U32 R12, R8.reuse, 0x4, RZ ;  /* 0x00000004080c8824 */ /* 0x040fe200078e00ff */
[----:B------:R-:W-:Y:S01]  /*1090*/  SEL R15, R13, RZ, P3 ;  /* 0x000000ff0d0f7207 */ /* 0x000fe20001800000 */
[----:B------:R-:W-:-:S03]  /*10a0*/  @!P0 VIADD R8, R8, 0x1 ;  /* 0x0000000108088836 */ /* 0x000fc60000000000 */
[----:B------:R-:W-:Y:S02]  /*10b0*/  ISETP.NE.AND P3, PT, R14, R15, PT ;  /* 0x0000000f0e00720c */ /* 0x000fe40003f65270 */
[----:B------:R-:W-:-:S03]  /*10c0*/  ISETP.EQ.AND P4, PT, R12, RZ, !P0 ;  /* 0x000000ff0c00720c */ /* 0x000fc60004782270 */
[C---:B------:R-:W-:Y:S01]  /*10d0*/  @!P1 SHF.L.U32 R12, R8.reuse, 0x2, RZ ;  /* 0x00000002080c9819 */ /* 0x040fe200000006ff */
[----:B------:R-:W-:-:S03]  /*10e0*/  @!P1 VIADD R8, R8, 0x1 ;  /* 0x0000000108089836 */ /* 0x000fc60000000000 */
[----:B------:R-:W-:Y:S01]  /*10f0*/  ISETP.EQ.AND P2, PT, R12, RZ, !P1 ;  /* 0x000000ff0c00720c */ /* 0x000fe20004f42270 */
[----:B------:R-:W-:-:S03]  /*1100*/  @!P0 VIADD R12, R10, 0x3c ;  /* 0x0000003c0a0c8836 */ /* 0x000fc60000000000 */
[----:B------:R-:W-:Y:S02]  /*1110*/  @!P3 IMAD.SHL.U32 R13, R8, 0x4, RZ ;  /* 0x00000004080db824 */ /* 0x000fe400078e00ff */
[----:B------:R-:W-:Y:S02]  /*1120*/  @P4 IMAD.MOV.U32 R4, RZ, RZ, R12 ;  /* 0x000000ffff044224 */ /* 0x000fe400078e000c */
[----:B------:R-:W-:Y:S01]  /*1130*/  @!P1 VIADD R12, R10, 0x3d ;  /* 0x0000003d0a0c9836 */ /* 0x000fe20000000000 */
[----:B------:R-:W-:Y:S01]  /*1140*/  ISETP.NE.AND P1, PT, R17, 0x3f, PT ;  /* 0x0000003f1100780c */ /* 0x000fe20003f25270 */
[----:B------:R-:W-:Y:S01]  /*1150*/  @!P3 VIADD R8, R8, 0x1 ;  /* 0x000000010808b836 */ /* 0x000fe20000000000 */
[----:B------:R-:W-:Y:S02]  /*1160*/  ISETP.EQ.AND P0, PT, R13, RZ, !P3 ;  /* 0x000000ff0d00720c */ /* 0x000fe40005f02270 */
[----:B------:R-:W-:Y:S02]  /*1170*/  @P2 IMAD.MOV.U32 R4, RZ, RZ, R12 ;  /* 0x000000ffff042224 */ /* 0x000fe400078e000c */
[----:B------:R-:W-:-:S09]  /*1180*/  @!P3 VIADD R12, R10, 0x3e ;  /* 0x0000003e0a0cb836 */ /* 0x000fd20000000000 */
[----:B------:R-:W-:Y:S01]  /*1190*/  @P0 MOV R4, R12 ;  /* 0x0000000c00040202 */ /* 0x000fe20000000f00 */
[----:B------:R-:W-:Y:S06]  /*11a0*/  @!P1 BRA `(.L_x_87) ;  /* 0x00000000008c9947 */ /* 0x000fec0003800000 */
[--C-:B------:R-:W-:Y:S01]  /*11b0*/  IMAD R16, R15, 0x4, R11.reuse ;  /* 0x000000040f107824 */ /* 0x100fe200078e020b */
[----:B------:R-:W-:Y:S01]  /*11c0*/  ISETP.NE.AND P4, PT, R6, RZ, PT ;  /* 0x000000ff0600720c */ /* 0x000fe20003f85270 */
[C---:B------:R-:W-:Y:S01]  /*11d0*/  IMAD R11, R14.reuse, 0x4, R11 ;  /* 0x000000040e0b7824 */ /* 0x040fe200078e020b */
[----:B------:R-:W-:Y:S01]  /*11e0*/  ISETP.NE.AND P1, PT, R7, RZ, PT ;  /* 0x000000ff0700720c */ /* 0x000fe20003f25270 */
[----:B------:R-:W-:Y:S01]  /*11f0*/  IMAD.MOV.U32 R12, RZ, RZ, RZ ;  /* 0x000000ffff0c7224 */ /* 0x000fe200078e00ff */
[----:B------:R-:W-:Y:S01]  /*1200*/  ISETP.NE.AND P0, PT, R14, RZ, PT ;  /* 0x000000ff0e00720c */ /* 0x000fe20003f05270 */
[----:B------:R-:W0:Y:S01]  /*1210*/  LDC R16, c[0x3][R16] ;  /* 0x00c0000010107b82 */ /* 0x000e220000000800 */
[----:B------:R-:W-:Y:S02]  /*1220*/  ISETP.NE.AND P2, PT, R15, RZ, PT ;  /* 0x000000ff0f00720c */ /* 0x000fe40003f45270 */
[----:B------:R-:W-:-:S05]  /*1230*/  IADD3 R10, PT, PT, R10, 0x4, RZ ;  /* 0x000000040a0a7810 */ /* 0x000fca0007ffe0ff */
[----:B------:R-:W1:Y:S01]  /*1240*/  LDC R11, c[0x3][R11] ;  /* 0x00c000000b0b7b82 */ /* 0x000e620000000800 */
[----:B0-----:R-:W-:-:S04]  /*1250*/  VIADD R13, R16, UR5 ;  /* 0x00000005100d7c36 */ /* 0x001fc80008000000 */
[----:B------:R-:W-:-:S05]  /*1260*/  IMAD.HI R12, R13, -0x7df7df7d, R12 ;  /* 0x820820830d0c7827 */ /* 0x000fca00078e020c */
[----:B------:R-:W-:-:S04]  /*1270*/  SHF.R.U32.HI R19, RZ, 0x1f, R12 ;  /* 0x0000001fff137819 */ /* 0x000fc8000001160c */
[----:B------:R-:W-:Y:S01]  /*1280*/  LEA.HI.SX32 R19, R12, R19, 0x1b ;  /* 0x000000130c137211 */ /* 0x000fe200078fdaff */
[----:B------:R-:W-:-:S04]  /*1290*/  IMAD.MOV.U32 R12, RZ, RZ, RZ ;  /* 0x000000ffff0c7224 */ /* 0x000fc800078e00ff */
[----:B------:R-:W-:Y:S01]  /*12a0*/  IMAD R19, R19, -0x3f, R13 ;  /* 0xffffffc113137824 */ /* 0x000fe200078e020d */
[----:B-1----:R-:W-:-:S03]  /*12b0*/  IADD3 R13, PT, PT, R11, UR4, RZ ;  /* 0x000000040b0d7c10 */ /* 0x002fc6000fffe0ff */
[----:B------:R-:W-:Y:S02]  /*12c0*/  IMAD.SHL.U32 R19, R19, 0x4, RZ ;  /* 0x0000000413137824 */ /* 0x000fe400078e00ff */
[----:B------:R-:W-:-:S04]  /*12d0*/  IMAD.HI R12, R13, -0x7df7df7d, R12 ;  /* 0x820820830d0c7827 */ /* 0x000fc800078e020c */
[----:B------:R-:W0:Y:S01]  /*12e0*/  LDC R19, c[0x3][R19] ;  /* 0x00c0000013137b82 */ /* 0x000e220000000800 */
[----:B------:R-:W-:-:S04]  /*12f0*/  SHF.R.U32.HI R11, RZ, 0x1f, R12 ;  /* 0x0000001fff0b7819 */ /* 0x000fc8000001160c */
[----:B------:R-:W-:-:S05]  /*1300*/  LEA.HI.SX32 R11, R12, R11, 0x1b ;  /* 0x0000000b0c0b7211 */ /* 0x000fca00078fdaff */
[----:B------:R-:W-:-:S04]  /*1310*/  IMAD R11, R11, -0x3f, R13 ;  /* 0xffffffc10b0b7824 */ /* 0x000fc800078e020d */
[----:B------:R-:W-:-:S06]  /*1320*/  IMAD.SHL.U32 R11, R11, 0x4, RZ ;  /* 0x000000040b0b7824 */ /* 0x000fcc00078e00ff */
[----:B------:R-:W1:Y:S02]  /*1330*/  LDC R11, c[0x3][R11] ;  /* 0x00c000000b0b7b82 */ /* 0x000e640000000800 */
[----:B-1----:R-:W-:Y:S02]  /*1340*/  SEL R16, R11, RZ, P4 ;  /* 0x000000ff0b107207 */ /* 0x002fe40002000000 */
[----:B0-----:R-:W-:Y:S02]  /*1350*/  SEL R14, R19, RZ, P1 ;  /* 0x000000ff130e7207 */ /* 0x001fe40000800000 */
[----:B------:R-:W-:Y:S02]  /*1360*/  SEL R16, R16, RZ, P0 ;  /* 0x000000ff10107207 */ /* 0x000fe40000000000 */
[----:B------:R-:W-:-:S04]  /*1370*/  SEL R14, R14, RZ, P2 ;  /* 0x000000ff0e0e7207 */ /* 0x000fc80001000000 */
[----:B------:R-:W-:-:S13]  /*1380*/  ISETP.NE.AND P0, PT, R16, R14, PT ;  /* 0x0000000e1000720c */ /* 0x000fda0003f05270 */
[C---:B------:R-:W-:Y:S02]  /*1390*/  @!P0 IMAD.SHL.U32 R12, R8.reuse, 0x4, RZ ;  /* 0x00000004080c8824 */ /* 0x040fe400078e00ff */
[----:B------:R-:W-:-:S03]  /*13a0*/  @!P0 VIADD R8, R8, 0x1 ;  /* 0x0000000108088836 */ /* 0x000fc60000000000 */
[----:B------:R-:W-:-:S13]  /*13b0*/  ISETP.EQ.AND P2, PT, R12, RZ, !P0 ;  /* 0x000000ff0c00720c */ /* 0x000fda0004742270 */
[----:B------:R-:W-:Y:S01]  /*13c0*/  @P2 IMAD.MOV.U32 R4, RZ, RZ, R17 ;  /* 0x000000ffff042224 */ /* 0x000fe200078e0011 */
[----:B------:R-:W-:Y:S06]  /*13d0*/  BRA `(.L_x_88) ;  /* 0xfffffff400e47947 */ /* 0x000fec000383ffff */
.L_x_87:
[----:B------:R-:W-:-:S13]  /*13e0*/  ISETP.NE.AND P0, PT, R8, R9, PT ;  /* 0x000000090800720c */ /* 0x000fda0003f05270 */
[----:B------:R-:W-:Y:S05]  /*13f0*/  @!P0 BRA `(.L_x_89) ;  /* 0x0000000800488947 */ /* 0x000fea0003800000 */
[----:B------:R-:W-:Y:S01]  /*1400*/  IMAD.WIDE R8, R5, 0x4, R2 ;  /* 0x0000000405087825 */ /* 0x000fe200078e0202 */
[----:B------:R-:W0:Y:S04]  /*1410*/  LDC.64 R6, c[0x0][0x380] ;  /* 0x0000e000ff067b82 */ /* 0x000e280000000a00 */
[----:B------:R-:W2:Y:S01]  /*1420*/  LDG.E R13, desc[UR8][R8.64+-0x8] ;  /* 0xfffff808080d7981 */ /* 0x000ea2000c1e1900 */
[----:B0-----:R-:W-:-:S05]  /*1430*/  IMAD.WIDE.U32 R6, R0, 0xe4, R6 ;  /* 0x000000e400067825 */ /* 0x001fca00078e0006 */
[----:B--2---:R0:W-:Y:S04]  /*1440*/  STG.E desc[UR8][R6.64], R13 ;  /* 0x0000000d06007986 */ /* 0x0041e8000c101908 */
[----:B------:R-:W2:Y:S04]  /*1450*/  LDG.E R15, desc[UR8][R8.64+-0x4] ;  /* 0xfffffc08080f7981 */ /* 0x000ea8000c1e1900 */
[----:B--2---:R1:W-:Y:S04]  /*1460*/  STG.E desc[UR8][R6.64+0x4], R15 ;  /* 0x0000040f06007986 */ /* 0x0043e8000c101908 */
[----:B------:R-:W2:Y:S01]  /*1470*/  LDG.E R17, desc[UR8][R8.64] ;  /* 0x0000000808117981 */ /* 0x000ea2000c1e1900 */
[----:B------:R-:W-:-:S03]  /*1480*/  VIADD R11, R5, 0x4 ;  /* 0x00000004050b7836 */ /* 0x000fc60000000000 */
[----:B--2---:R2:W-:Y:S04]  /*1490*/  STG.E desc[UR8][R6.64+0x8], R17 ;  /* 0x0000081106007986 */ /* 0x0045e8000c101908 */
[----:B------:R-:W3:Y:S01]  /*14a0*/  LDG.E R19, desc[UR8][R8.64+0x4] ;  /* 0x0000040808137981 */ /* 0x000ee2000c1e1900 */
[----:B------:R-:W-:-:S03]  /*14b0*/  IMAD.WIDE R10, R11, 0x4, R2 ;  /* 0x000000040b0a7825 */ /* 0x000fc600078e0202 */
[----:B---3--:R3:W-:Y:S04]  /*14c0*/  STG.E desc[UR8][R6.64+0xc], R19 ;  /* 0x00000c1306007986 */ /* 0x0087e8000c101908 */
[----:B------:R-:W4:Y:S04]  /*14d0*/  LDG.E R21, desc[UR8][R10.64+-0x8] ;  /* 0xfffff8080a157981 */ /* 0x000f28000c1e1900 */
[----:B----4-:R4:W-:Y:S04]  /*14e0*/  STG.E desc[UR8][R6.64+0x10], R21 ;  /* 0x0000101506007986 */ /* 0x0109e8000c101908 */
[----:B0-----:R-:W5:Y:S04]  /*14f0*/  LDG.E R13, desc[UR8][R10.64+-0x4] ;  /* 0xfffffc080a0d7981 */ /* 0x001f68000c1e1900 */
[----:B-----5:R0:W-:Y:S04]  /*1500*/  STG.E desc[UR8][R6.64+0x14], R13 ;  /* 0x0000140d06007986 */ /* 0x0201e8000c101908 */
[----:B-1----:R-:W5:Y:S01]  /*1510*/  LDG.E R15, desc[UR8][R10.64] ;  /* 0x000000080a0f7981 */ /* 0x002f62000c1e1900 */
[----:B------:R-:W-:-:S03]  /*1520*/  VIADD R9, R5, 0x8 ;  /* 0x0000000805097836 */ /* 0x000fc60000000000 */
[----:B-----5:R1:W-:Y:S04]  /*1530*/  STG.E desc[UR8][R6.64+0x18], R15 ;  /* 0x0000180f06007986 */ /* 0x0203e8000c101908 */
[----:B--2---:R-:W2:Y:S01]  /*1540*/  LDG.E R17, desc[UR8][R10.64+0x4] ;  /* 0x000004080a117981 */ /* 0x004ea2000c1e1900 */
[----:B------:R-:W-:-:S03]  /*1550*/  IMAD.WIDE R8, R9, 0x4, R2 ;  /* 0x0000000409087825 */ /* 0x000fc600078e0202 */
[----:B--2---:R2:W-:Y:S04]  /*1560*/  STG.E desc[UR8][R6.64+0x1c], R17 ;  /* 0x00001c1106007986 */ /* 0x0045e8000c101908 */
[----:B---3--:R-:W3:Y:S04]  /*1570*/  LDG.E R19, desc[UR8][R8.64+-0x8] ;  /* 0xfffff80808137981 */ /* 0x008ee8000c1e1900 */
[----:B---3--:R3:W-:Y:S04]  /*1580*/  STG.E desc[UR8][R6.64+0x20], R19 ;  /* 0x0000201306007986 */ /* 0x0087e8000c101908 */
[----:B----4-:R-:W4:Y:S04]  /*1590*/  LDG.E R21, desc[UR8][R8.64+-0x4] ;  /* 0xfffffc0808157981 */ /* 0x010f28000c1e1900 */
[----:B----4-:R4:W-:Y:S04]  /*15a0*/  STG.E desc[UR8][R6.64+0x24], R21 ;  /* 0x0000241506007986 */ /* 0x0109e8000c101908 */
[----:B0-----:R-:W5:Y:S01]  /*15b0*/  LDG.E R13, desc[UR8][R8.64] ;  /* 0x00000008080d7981 */ /* 0x001f62000c1e1900 */
[----:B------:R-:W-:-:S03]  /*15c0*/  IADD3 R11, PT, PT, R5, 0xc, RZ ;  /* 0x0000000c050b7810 */ /* 0x000fc60007ffe0ff */
[----:B-----5:R0:W-:Y:S04]  /*15d0*/  STG.E desc[UR8][R6.64+0x28], R13 ;  /* 0x0000280d06007986 */ /* 0x0201e8000c101908 */
[----:B-1----:R-:W5:Y:S01]  /*15e0*/  LDG.E R15, desc[UR8][R8.64+0x4] ;  /* 0x00000408080f7981 */ /* 0x002f62000c1e1900 */
[----:B------:R-:W-:-:S03]  /*15f0*/  IMAD.WIDE R10, R11, 0x4, R2 ;  /* 0x000000040b0a7825 */ /* 0x000fc600078e0202 */
[----:B-----5:R1:W-:Y:S04]  /*1600*/  STG.E desc[UR8][R6.64+0x2c], R15 ;  /* 0x00002c0f06007986 */ /* 0x0203e8000c101908 */
[----:B--2---:R-:W2:Y:S04]  /*1610*/  LDG.E R17, desc[UR8][R10.64+-0x8] ;  /* 0xfffff8080a117981 */ /* 0x004ea8000c1e1900 */
[----:B--2---:R2:W-:Y:S04]  /*1620*/  STG.E desc[UR8][R6.64+0x30], R17 ;  /* 0x0000301106007986 */ /* 0x0045e8000c101908 */
[----:B---3--:R-:W3:Y:S04]  /*1630*/  LDG.E R19, desc[UR8][R10.64+-0x4] ;  /* 0xfffffc080a137981 */ /* 0x008ee8000c1e1900 */
[----:B---3--:R3:W-:Y:S04]  /*1640*/  STG.E desc[UR8][R6.64+0x34], R19 ;  /* 0x0000341306007986 */ /* 0x0087e8000c101908 */
[----:B----4-:R-:W4:Y:S01]  /*1650*/  LDG.E R21, desc[UR8][R10.64] ;  /* 0x000000080a157981 */ /* 0x010f22000c1e1900 */
[----:B------:R-:W-:-:S03]  /*1660*/  VIADD R9, R5, 0x10 ;  /* 0x0000001005097836 */ /* 0x000fc60000000000 */
[----:B----4-:R4:W-:Y:S04]  /*1670*/  STG.E desc[UR8][R6.64+0x38], R21 ;  /* 0x0000381506007986 */ /* 0x0109e8000c101908 */
[----:B0-----:R-:W5:Y:S01]  /*1680*/  LDG.E R13, desc[UR8][R10.64+0x4] ;  /* 0x000004080a0d7981 */ /* 0x001f62000c1e1900 */
[----:B------:R-:W-:-:S03]  /*1690*/  IMAD.WIDE R8, R9, 0x4, R2 ;  /* 0x0000000409087825 */ /* 0x000fc600078e0202 */
[----:B-----5:R0:W-:Y:S04]  /*16a0*/  STG.E desc[UR8][R6.64+0x3c], R13 ;  /* 0x00003c0d06007986 */ /* 0x0201e8000c101908 */
[----:B-1----:R-:W5:Y:S04]  /*16b0*/  LDG.E R15, desc[UR8][R8.64+-0x8] ;  /* 0xfffff808080f7981 */ /* 0x002f68000c1e1900 */
[----:B-----5:R1:W-:Y:S04]  /*16c0*/  STG.E desc[UR8][R6.64+0x40], R15 ;  /* 0x0000400f06007986 */ /* 0x0203e8000c101908 */
[----:B--2---:R-:W2:Y:S04]  /*16d0*/  LDG.E R17, desc[UR8][R8.64+-0x4] ;  /* 0xfffffc0808117981 */ /* 0x004ea8000c1e1900 */
[----:B--2---:R2:W-:Y:S04]  /*16e0*/  STG.E desc[UR8][R6.64+0x44], R17 ;  /* 0x0000441106007986 */ /* 0x0045e8000c101908 */
[----:B---3--:R-:W3:Y:S01]  /*16f0*/  LDG.E R19, desc[UR8][R8.64] ;  /* 0x0000000808137981 */ /* 0x008ee2000c1e1900 */
[----:B------:R-:W-:-:S03]  /*1700*/  VIADD R11, R5, 0x14 ;  /* 0x00000014050b7836 */ /* 0x000fc60000000000 */
[----:B---3--:R3:W-:Y:S04]  /*1710*/  STG.E desc[UR8][R6.64+0x48], R19 ;  /* 0x0000481306007986 */ /* 0x0087e8000c101908 */
[----:B----4-:R-:W4:Y:S01]  /*1720*/  LDG.E R21, desc[UR8][R8.64+0x4] ;  /* 0x0000040808157981 */ /* 0x010f22000c1e1900 */
[----:B------:R-:W-:-:S03]  /*1730*/  IMAD.WIDE R10, R11, 0x4, R2 ;  /* 0x000000040b0a7825 */ /* 0x000fc600078e0202 */
[----:B----4-:R4:W-:Y:S04]  /*1740*/  STG.E desc[UR8][R6.64+0x4c], R21 ;  /* 0x00004c1506007986 */ /* 0x0109e8000c101908 */
[----:B0-----:R-:W5:Y:S04]  /*1750*/  LDG.E R13, desc[UR8][R10.64+-0x8] ;  /* 0xfffff8080a0d7981 */ /* 0x001f68000c1e1900 */
[----:B-----5:R0:W-:Y:S04]  /*1760*/  STG.E desc[UR8][R6.64+0x50], R13 ;  /* 0x0000500d06007986 */ /* 0x0201e8000c101908 */
[----:B-1----:R-:W5:Y:S04]  /*1770*/  LDG.E R15, desc[UR8][R10.64+-0x4] ;  /* 0xfffffc080a0f7981 */ /* 0x002f68000c1e1900 */
[----:B-----5:R1:W-:Y:S04]  /*1780*/  STG.E desc[UR8][R6.64+0x54], R15 ;  /* 0x0000540f06007986 */ /* 0x0203e8000c101908 */
[----:B--2---:R-:W2:Y:S01]  /*1790*/  LDG.E R17, desc[UR8][R10.64] ;  /* 0x000000080a117981 */ /* 0x004ea2000c1e1900 */
[----:B------:R-:W-:-:S03]  /*17a0*/  VIADD R9, R5, 0x18 ;  /* 0x0000001805097836 */ /* 0x000fc60000000000 */
[----:B--2---:R2:W-:Y:S04]  /*17b0*/  STG.E desc[UR8][R6.64+0x58], R17 ;  /* 0x0000581106007986 */ /* 0x0045e8000c101908 */
[----:B---3--:R-:W3:Y:S01]  /*17c0*/  LDG.E R19, desc[UR8][R10.64+0x4] ;  /* 0x000004080a137981 */ /* 0x008ee2000c1e1900 */
[----:B------:R-:W-:-:S03]  /*17d0*/  IMAD.WIDE R8, R9, 0x4, R2 ;  /* 0x0000000409087825 */ /* 0x000fc600078e0202 */
[----:B---3--:R3:W-:Y:S04]  /*17e0*/  STG.E desc[UR8][R6.64+0x5c], R19 ;  /* 0x00005c1306007986 */ /* 0x0087e8000c101908 */
[----:B----4-:R-:W4:Y:S04]  /*17f0*/  LDG.E R21, desc[UR8][R8.64+-0x8] ;  /* 0xfffff80808157981 */ /* 0x010f28000c1e1900 */
        /* <DEDUP_REMOVED lines=60> */
[----:B---3--:R-:W-:Y:S04]  /*1bc0*/  STG.E desc[UR8][R6.64+0xc0], R19 ;  /* 0x0000c01306007986 */ /* 0x008fe8000c101908 */
[----:B----4-:R-:W3:Y:S04]  /*1bd0*/  LDG.E R21, desc[UR8][R8.64+-0x4] ;  /* 0xfffffc0808157981 */ /* 0x010ee8000c1e1900 */
[----:B---3--:R-:W-:Y:S04]  /*1be0*/  STG.E desc[UR8][R6.64+0xc4], R21 ;  /* 0x0000c41506007986 */ /* 0x008fe8000c101908 */
[----:B------:R-:W3:Y:S01]  /*1bf0*/  LDG.E R23, desc[UR8][R8.64] ;  /* 0x0000000808177981 */ /* 0x000ee2000c1e1900 */
[----:B------:R-:W-:-:S03]  /*1c00*/  IADD3 R11, PT, PT, R5, 0x34, RZ ;  /* 0x00000034050b7810 */ /* 0x000fc60007ffe0ff */
[----:B---3--:R-:W-:Y:S04]  /*1c10*/  STG.E desc[UR8][R6.64+0xc8], R23 ;  /* 0x0000c81706007986 */ /* 0x008fe8000c101908 */
[----:B------:R-:W3:Y:S01]  /*1c20*/  LDG.E R25, desc[UR8][R8.64+0x4] ;  /* 0x0000040808197981 */ /* 0x000ee2000c1e1900 */
[----:B------:R-:W-:-:S03]  /*1c30*/  IMAD.WIDE R10, R11, 0x4, R2 ;  /* 0x000000040b0a7825 */ /* 0x000fc600078e0202 */
[----:B---3--:R-:W-:Y:S04]  /*1c40*/  STG.E desc[UR8][R6.64+0xcc], R25 ;  /* 0x0000cc1906007986 */ /* 0x008fe8000c101908 */
[----:B------:R-:W3:Y:S04]  /*1c50*/  LDG.E R27, desc[UR8][R10.64+-0x8] ;  /* 0xfffff8080a1b7981 */ /* 0x000ee8000c1e1900 */
[----:B---3--:R-:W-:Y:S04]  /*1c60*/  STG.E desc[UR8][R6.64+0xd0], R27 ;  /* 0x0000d01b06007986 */ /* 0x008fe8000c101908 */
[----:B0-----:R-:W3:Y:S04]  /*1c70*/  LDG.E R13, desc[UR8][R10.64+-0x4] ;  /* 0xfffffc080a0d7981 */ /* 0x001ee8000c1e1900 */
[----:B---3--:R-:W-:Y:S04]  /*1c80*/  STG.E desc[UR8][R6.64+0xd4], R13 ;  /* 0x0000d40d06007986 */ /* 0x008fe8000c101908 */
[----:B-1----:R-:W3:Y:S01]  /*1c90*/  LDG.E R15, desc[UR8][R10.64] ;  /* 0x000000080a0f7981 */ /* 0x002ee2000c1e1900 */
[----:B------:R-:W-:-:S03]  /*1ca0*/  VIADD R5, R5, 0x38 ;  /* 0x0000003805057836 */ /* 0x000fc60000000000 */
[----:B---3--:R-:W-:Y:S04]  /*1cb0*/  STG.E desc[UR8][R6.64+0xd8], R15 ;  /* 0x0000d80f06007986 */ /* 0x008fe8000c101908 */
[----:B--2---:R-:W2:Y:S01]  /*1cc0*/  LDG.E R17, desc[UR8][R10.64+0x4] ;  /* 0x000004080a117981 */ /* 0x004ea2000c1e1900 */
[----:B------:R-:W-:-:S03]  /*1cd0*/  IMAD.WIDE R2, R5, 0x4, R2 ;  /* 0x0000000405027825 */ /* 0x000fc600078e0202 */
[----:B--2---:R-:W-:Y:S04]  /*1ce0*/  STG.E desc[UR8][R6.64+0xdc], R17 ;  /* 0x0000dc1106007986 */ /* 0x004fe8000c101908 */
[----:B------:R-:W2:Y:S04]  /*1cf0*/  LDG.E R3, desc[UR8][R2.64+-0x8] ;  /* 0xfffff80802037981 */ /* 0x000ea8000c1e1900 */
[----:B--2---:R-:W-:Y:S01]  /*1d00*/  STG.E desc[UR8][R6.64+0xe0], R3 ;  /* 0x0000e00306007986 */ /* 0x004fe2000c101908 */
[----:B------:R-:W-:Y:S05]  /*1d10*/  EXIT ;  /* 0x000000000000794d */ /* 0x000fea0003800000 */
.L_x_89:
[----:B------:R-:W0:Y:S01]  /*1d20*/  LDC.64 R2, c[0x0][0x380] ;  /* 0x0000e000ff027b82 */ /* 0x000e220000000a00 */
[--C-:B------:R-:W-:Y:S01]  /*1d30*/  IMAD R15, R0, 0x39, R4.reuse ;  /* 0x00000039000f7824 */ /* 0x100fe200078e0204 */
[----:B------:R-:W-:Y:S01]  /*1d40*/  IADD3 R14, PT, PT, -R4, RZ, RZ ;  /* 0x000000ff040e7210 */ /* 0x000fe20007ffe1ff */
[----:B------:R-:W-:-:S05]  /*1d50*/  IMAD.IADD R13, R5, 0x1, R4 ;  /* 0x00000001050d7824 */ /* 0x000fca00078e0204 */
[----:B------:R-:W1:Y:S01]  /*1d60*/  LDC.64 R6, c[0x0][0x388] ;  /* 0x0000e200ff067b82 */ /* 0x000e620000000a00 */
[----:B0-----:R-:W-:-:S04]  /*1d70*/  IMAD.WIDE.U32 R8, R0, 0xe4, R2 ;  /* 0x000000e400087825 */ /* 0x001fc800078e0002 */
[----:B------:R-:W-:Y:S01]  /*1d80*/  IMAD.WIDE.U32 R2, R15, 0x4, R2 ;  /* 0x000000040f027825 */ /* 0x000fe200078e0002 */
[----:B------:R-:W-:-:S03]  /*1d90*/  IADD3 R8, P1, PT, R8, 0x8, RZ ;  /* 0x0000000808087810 */ /* 0x000fc60007f3e0ff */
[----:B-1----:R-:W-:-:S04]  /*1da0*/  IMAD.WIDE R10, R5, 0x4, R6 ;  /* 0x00000004050a7825 */ /* 0x002fc800078e0206 */
[----:B------:R-:W-:Y:S01]  /*1db0*/  IMAD.X R19, RZ, RZ, R9, P1 ;  /* 0x000000ffff137224 */ /* 0x000fe200008e0609 */
[----:B------:R-:W-:Y:S01]  /*1dc0*/  IADD3 R0, P0, PT, R10, 0xc, RZ ;  /* 0x0000000c0a007810 */ /* 0x000fe20007f1e0ff */
[----:B------:R-:W-:-:S04]  /*1dd0*/  IMAD.WIDE R6, R13, 0x4, R6 ;  /* 0x000000040d067825 */ /* 0x000fc800078e0206 */
[----:B------:R-:W-:Y:S02]  /*1de0*/  IMAD.X R23, RZ, RZ, R11, P0 ;  /* 0x000000ffff177224 */ /* 0x000fe400000e060b */
[----:B------:R-:W-:-:S07]  /*1df0*/  IMAD.MOV.U32 R9, RZ, RZ, RZ ;  /* 0x000000ffff097224 */ /* 0x000fce00078e00ff */
.L_x_90:
[----:B------:R-:W-:-:S04]  /*1e00*/  ISETP.NE.AND P0, PT, R14, RZ, PT ;  /* 0x000000ff0e00720c */ /* 0x000fc80003f05270 */
[----:B------:R-:W-:-:S13]  /*1e10*/  ISETP.EQ.OR P0, PT, R9, RZ, P0 ;  /* 0x000000ff0900720c */ /* 0x000fda0000702670 */
[----:B------:R-:W2:Y:S01]  /*1e20*/  @!P0 LDG.E R12, desc[UR8][R6.64] ;  /* 0x00000008060c8981 */ /* 0x000ea2000c1e1900 */
[----:B0-----:R-:W0:Y:S02]  /*1e30*/  @P0 LDC.64 R10, c[0x0][0x388] ;  /* 0x0000e200ff0a0b82 */ /* 0x001e240000000a00 */
[----:B0-----:R-:W-:Y:S01]  /*1e40*/  @P0 IMAD.WIDE R10, R5, 0x4, R10 ;  /* 0x00000004050a0825 */ /* 0x001fe200078e020a */
[----:B--2---:R-:W-:-:S05]  /*1e50*/  @!P0 IADD3 R13, PT, PT, -R12, 0x1, RZ ;  /* 0x000000010c0d8810 */ /* 0x004fca0007ffe1ff */
[----:B------:R0:W-:Y:S04]  /*1e60*/  @!P0 STG.E desc[UR8][R2.64], R13 ;  /* 0x0000000d02008986 */ /* 0x0001e8000c101908 */
[----:B------:R1:W2:Y:S01]  /*1e70*/  @P0 LDG.E R15, desc[UR8][R10.64] ;  /* 0x000000080a0f0981 */ /* 0x0002a2000c1e1900 */
[----:B------:R-:W-:-:S05]  /*1e80*/  VIADD R17, R9, 0x1 ;  /* 0x0000000109117836 */ /* 0x000fca0000000000 */
[----:B------:R-:W-:Y:S01]  /*1e90*/  ISETP.NE.AND P1, PT, R17, 0x39, PT ;  /* 0x000000391100780c */ /* 0x000fe20003f25270 */
[----:B-1----:R-:W-:Y:S02]  /*1ea0*/  IMAD.MOV.U32 R10, RZ, RZ, R8 ;  /* 0x000000ffff0a7224 */ /* 0x002fe400078e0008 */
[----:B------:R-:W-:-:S05]  /*1eb0*/  IMAD.MOV.U32 R11, RZ, RZ, R19 ;  /* 0x000000ffff0b7224 */ /* 0x000fca00078e0013 */
[----:B--2---:R0:W-:Y:S05]  /*1ec0*/  @P0 STG.E desc[UR8][R10.64+-0x8], R15 ;  /* 0xfffff80f0a000986 */ /* 0x0041ea000c101908 */
[----:B------:R-:W-:Y:S05]  /*1ed0*/  @!P1 EXIT ;  /* 0x000000000000994d */ /* 0x000fea0003800000 */
[----:B------:R-:W-:Y:S01]  /*1ee0*/  ISETP.NE.AND P0, PT, R4, R17, PT ;  /* 0x000000110400720c */ /* 0x000fe20003f05270 */
[----:B0-----:R-:W-:Y:S01]  /*1ef0*/  IMAD.MOV.U32 R13, RZ, RZ, R23 ;  /* 0x000000ffff0d7224 */ /* 0x001fe200078e0017 */
[----:B------:R-:W-:-:S11]  /*1f00*/  MOV R12, R0 ;  /* 0x00000000000c7202 */ /* 0x000fd60000000f00 */
[----:B------:R-:W2:Y:S01]  /*1f10*/  @P0 LDG.E R15, desc[UR8][R12.64+-0x8] ;  /* 0xfffff8080c0f0981 */ /* 0x000ea2000c1e1900 */
[----:B------:R-:W-:-:S05]  /*1f20*/  VIADD R17, R9, 0x2 ;  /* 0x0000000209117836 */ /* 0x000fca0000000000 */
[----:B------:R-:W-:Y:S01]  /*1f30*/  ISETP.NE.AND P1, PT, R4, R17, PT ;  /* 0x000000110400720c */ /* 0x000fe20003f25270 */
[----:B--2---:R0:W-:Y:S04]  /*1f40*/  @P0 STG.E desc[UR8][R10.64+-0x4], R15 ;  /* 0xfffffc0f0a000986 */ /* 0x0041e8000c101908 */
[----:B------:R-:W2:Y:S02]  /*1f50*/  @!P0 LDG.E R0, desc[UR8][R6.64] ;  /* 0x0000000806008981 */ /* 0x000ea4000c1e1900 */
[----:B--2---:R-:W-:-:S05]  /*1f60*/  @!P0 IADD3 R17, PT, PT, -R0, 0x1, RZ ;  /* 0x0000000100118810 */ /* 0x004fca0007ffe1ff */
[----:B------:R-:W-:Y:S04]  /*1f70*/  @!P0 STG.E desc[UR8][R2.64], R17 ;  /* 0x0000001102008986 */ /* 0x000fe8000c101908 */
[----:B------:R-:W2:Y:S01]  /*1f80*/  @P1 LDG.E R19, desc[UR8][R12.64+-0x4] ;  /* 0xfffffc080c131981 */ /* 0x000ea2000c1e1900 */
[----:B------:R-:W-:-:S05]  /*1f90*/  VIADD R21, R9, 0x3 ;  /* 0x0000000309157836 */ /* 0x000fca0000000000 */
[----:B------:R-:W-:Y:S01]  /*1fa0*/  ISETP.NE.AND P0, PT, R4, R21, PT ;  /* 0x000000150400720c */ /* 0x000fe20003f05270 */
[----:B--2---:R1:W-:Y:S04]  /*1fb0*/  @P1 STG.E desc[UR8][R10.64], R19 ;  /* 0x000000130a001986 */ /* 0x0043e8000c101908 */
[----:B------:R-:W0:Y:S02]  /*1fc0*/  @!P1 LDG.E R0, desc[UR8][R6.64] ;  /* 0x0000000806009981 */ /* 0x000e24000c1e1900 */
[----:B0-----:R-:W-:-:S05]  /*1fd0*/  @!P1 IADD3 R15, PT, PT, -R0, 0x1, RZ ;  /* 0x00000001000f9810 */ /* 0x001fca0007ffe1ff */
[----:B------:R0:W-:Y:S04]  /*1fe0*/  @!P1 STG.E desc[UR8][R2.64], R15 ;  /* 0x0000000f02009986 */ /* 0x0001e8000c101908 */
[----:B------:R-:W2:Y:S04]  /*1ff0*/  @P0 LDG.E R21, desc[UR8][R12.64] ;  /* 0x000000080c150981 */ /* 0x000ea8000c1e1900 */
[----:B--2---:R0:W-:Y:S04]  /*2000*/  @P0 STG.E desc[UR8][R10.64+0x4], R21 ;  /* 0x000004150a000986 */ /* 0x0041e8000c101908 */
[----:B------:R-:W2:Y:S01]  /*2010*/  @!P0 LDG.E R0, desc[UR8][R6.64] ;  /* 0x0000000806008981 */ /* 0x000ea2000c1e1900 */
[----:B------:R-:W-:Y:S01]  /*2020*/  IADD3 R8, P1, PT, R10, 0x10, RZ ;  /* 0x000000100a087810 */ /* 0x000fe20007f3e0ff */
[----:B------:R-:W-:-:S02]  /*2030*/  VIADD R14, R14, 0x4 ;  /* 0x000000040e0e7836 */ /* 0x000fc40000000000 */
[----:B------:R-:W-:Y:S01]  /*2040*/  VIADD R5, R5, 0x4 ;  /* 0x0000000405057836 */ /* 0x000fe20000000000 */
[----:B-1----:R-:W-:Y:S01]  /*2050*/  IADD3.X R19, PT, PT, RZ, R11, RZ, P1, !PT ;  /* 0x0000000bff137210 */ /* 0x002fe20000ffe4ff */
[----:B------:R-:W-:Y:S01]  /*2060*/  VIADD R9, R9, 0x4 ;  /* 0x0000000409097836 */ /* 0x000fe20000000000 */
[----:B--2---:R-:W-:-:S05]  /*2070*/  @!P0 IADD3 R17, PT, PT, -R0, 0x1, RZ ;  /* 0x0000000100118810 */ /* 0x004fca0007ffe1ff */
[----:B------:R0:W-:Y:S01]  /*2080*/  @!P0 STG.E desc[UR8][R2.64], R17 ;  /* 0x0000001102008986 */ /* 0x0001e2000c101908 */
[----:B------:R-:W-:-:S05]  /*2090*/  IADD3 R0, P0, PT, R12, 0x10, RZ ;  /* 0x000000100c007810 */ /* 0x000fca0007f1e0ff */
[----:B------:R-:W-:Y:S01]  /*20a0*/  IMAD.X R23, RZ, RZ, R13, P0 ;  /* 0x000000ffff177224 */ /* 0x000fe200000e060d */
[----:B------:R-:W-:Y:S07]  /*20b0*/  BRA `(.L_x_90) ;  /* 0xfffffffc00507947 */ /* 0x000fee000383ffff */
.L_x_91:
        /* <DEDUP_REMOVED lines=12> */
.L_x_95:


//--------------------- .nv.global.init           --------------------------
	.section	.nv.global.init,"aw",@progbits
.nv.global.init:
	.type		$str$1,@object
	.size		$str$1,($str - $str$1)
$str$1:
        /*0000*/ 	.byte	0x0a, 0x00
	.type		$str,@object
	.size		$str,(.L_3 - $str)
$str:
        /*0002*/ 	.byte	0x25, 0x69, 0x2c, 0x20, 0x00
.L_3:


//--------------------- .nv.shared.reserved.0     --------------------------
	.section	.nv.shared.reserved.0,"aw",@nobits
	.weak		__nv_reservedSMEM_offset_0_alias
	.size		__nv_reservedSMEM_offset_0_alias, 0, 64
	.other		__nv_reservedSMEM_offset_0_alias,@"STO_CUDA_RESERVED_SHARED STV_DEFAULT"
__nv_reservedSMEM_offset_0_alias:
	.zero		0
	.zero		64


//--------------------- .nv.constant0._Z8printMatPiiiii --------------------------
	.section	.nv.constant0._Z8printMatPiiiii,"a",@progbits
	.sectionflags	@""
	.align	4
.nv.constant0._Z8printMatPiiiii:
	.zero		920


//--------------------- .nv.constant0._Z11printGPUArrPii --------------------------
	.section	.nv.constant0._Z11printGPUArrPii,"a",@progbits
	.sectionflags	@""
	.align	4
.nv.constant0._Z11printGPUArrPii:
	.zero		908


//--------------------- .nv.constant0._Z9transposePiS_ii --------------------------
	.section	.nv.constant0._Z9transposePiS_ii,"a",@progbits
	.sectionflags	@""
	.align	4
.nv.constant0._Z9transposePiS_ii:
	.zero		920


//--------------------- .nv.constant0._Z11bch_decoderPiS_i --------------------------
	.section	.nv.constant0._Z11bch_decoderPiS_i,"a",@progbits
	.sectionflags	@""
	.align	4
.nv.constant0._Z11bch_decoderPiS_i:
	.zero		916


//--------------------- SYMBOLS --------------------------

	.type		.nv.reservedSmem.offset0,@object
	.size		.nv.reservedSmem.offset0,0x4
	.type		vprintf,@function
